//
// Generated by NVIDIA NVVM Compiler
//
// Compiler Build ID: CL-36424714
// Cuda compilation tools, release 13.0, V13.0.88
// Based on NVVM 20.0.0
//

.version 9.0
.target sm_100
.address_size 64

	// .globl	_Z14multiplyKerneliiiPfS_S_

.visible .entry _Z14multiplyKerneliiiPfS_S_(
	.param .u32 _Z14multiplyKerneliiiPfS_S__param_0,
	.param .u32 _Z14multiplyKerneliiiPfS_S__param_1,
	.param .u32 _Z14multiplyKerneliiiPfS_S__param_2,
	.param .u64 .ptr .align 1 _Z14multiplyKerneliiiPfS_S__param_3,
	.param .u64 .ptr .align 1 _Z14multiplyKerneliiiPfS_S__param_4,
	.param .u64 .ptr .align 1 _Z14multiplyKerneliiiPfS_S__param_5
)
{
	.reg .pred 	%p<57>;
	.reg .b32 	%r<138>;
	.reg .b32 	%f<269>;
	.reg .b64 	%rd<191>;

	ld.param.u32 	%r70, [_Z14multiplyKerneliiiPfS_S__param_0];
	ld.param.u32 	%r71, [_Z14multiplyKerneliiiPfS_S__param_1];
	ld.param.u32 	%r72, [_Z14multiplyKerneliiiPfS_S__param_2];
	ld.param.u64 	%rd16, [_Z14multiplyKerneliiiPfS_S__param_3];
	ld.param.u64 	%rd17, [_Z14multiplyKerneliiiPfS_S__param_4];
	ld.param.u64 	%rd18, [_Z14multiplyKerneliiiPfS_S__param_5];
	cvta.to.global.u64 	%rd1, %rd17;
	cvta.to.global.u64 	%rd2, %rd16;
	cvta.to.global.u64 	%rd3, %rd18;
	mov.u32 	%r1, %ctaid.y;
	mov.u32 	%r2, %ntid.y;
	mov.u32 	%r73, %tid.y;
	mad.lo.s32 	%r3, %r1, %r2, %r73;
	mov.u32 	%r4, %ctaid.x;
	mov.u32 	%r5, %ntid.x;
	mov.u32 	%r74, %tid.x;
	mad.lo.s32 	%r6, %r4, %r5, %r74;
	setp.ge.s32 	%p2, %r3, %r71;
	setp.ge.s32 	%p3, %r6, %r70;
	or.pred  	%p4, %p3, %p2;
	@%p4 bra 	$L__BB0_14;
	setp.lt.s32 	%p5, %r72, 1;
	mov.f32 	%f244, 0f00000000;
	@%p5 bra 	$L__BB0_13;
	mul.lo.s32 	%r7, %r72, %r3;
	and.b32  	%r8, %r72, 7;
	setp.lt.u32 	%p6, %r72, 8;
	mov.f32 	%f244, 0f00000000;
	mov.b32 	%r121, 0;
	@%p6 bra 	$L__BB0_5;
	and.b32  	%r121, %r72, 2147483640;
	neg.s32 	%r119, %r121;
	shl.b32 	%r11, %r70, 3;
	mul.wide.u32 	%rd19, %r7, 4;
	add.s64 	%rd20, %rd19, %rd2;
	add.s64 	%rd187, %rd20, 16;
	mov.f32 	%f244, 0f00000000;
	mul.wide.s32 	%rd23, %r70, 4;
	mov.u32 	%r118, %r6;
$L__BB0_4:
	.pragma "nounroll";
	ld.global.f32 	%f53, [%rd187+-16];
	mul.wide.s32 	%rd21, %r118, 4;
	add.s64 	%rd22, %rd1, %rd21;
	ld.global.f32 	%f54, [%rd22];
	fma.rn.f32 	%f55, %f53, %f54, %f244;
	ld.global.f32 	%f56, [%rd187+-12];
	add.s64 	%rd24, %rd22, %rd23;
	ld.global.f32 	%f57, [%rd24];
	fma.rn.f32 	%f58, %f56, %f57, %f55;
	ld.global.f32 	%f59, [%rd187+-8];
	add.s64 	%rd25, %rd24, %rd23;
	ld.global.f32 	%f60, [%rd25];
	fma.rn.f32 	%f61, %f59, %f60, %f58;
	ld.global.f32 	%f62, [%rd187+-4];
	add.s64 	%rd26, %rd25, %rd23;
	ld.global.f32 	%f63, [%rd26];
	fma.rn.f32 	%f64, %f62, %f63, %f61;
	ld.global.f32 	%f65, [%rd187];
	add.s64 	%rd27, %rd26, %rd23;
	ld.global.f32 	%f66, [%rd27];
	fma.rn.f32 	%f67, %f65, %f66, %f64;
	ld.global.f32 	%f68, [%rd187+4];
	add.s64 	%rd28, %rd27, %rd23;
	ld.global.f32 	%f69, [%rd28];
	fma.rn.f32 	%f70, %f68, %f69, %f67;
	ld.global.f32 	%f71, [%rd187+8];
	add.s64 	%rd29, %rd28, %rd23;
	ld.global.f32 	%f72, [%rd29];
	fma.rn.f32 	%f73, %f71, %f72, %f70;
	ld.global.f32 	%f74, [%rd187+12];
	add.s64 	%rd30, %rd29, %rd23;
	ld.global.f32 	%f75, [%rd30];
	fma.rn.f32 	%f244, %f74, %f75, %f73;
	add.s32 	%r119, %r119, 8;
	add.s32 	%r118, %r118, %r11;
	add.s64 	%rd187, %rd187, 32;
	setp.ne.s32 	%p7, %r119, 0;
	@%p7 bra 	$L__BB0_4;
$L__BB0_5:
	setp.eq.s32 	%p8, %r8, 0;
	@%p8 bra 	$L__BB0_13;
	and.b32  	%r17, %r72, 3;
	setp.lt.u32 	%p9, %r8, 4;
	@%p9 bra 	$L__BB0_8;
	add.s32 	%r76, %r121, %r7;
	mul.wide.u32 	%rd31, %r76, 4;
	add.s64 	%rd32, %rd2, %rd31;
	ld.global.f32 	%f77, [%rd32];
	mad.lo.s32 	%r77, %r121, %r70, %r6;
	mul.wide.s32 	%rd33, %r77, 4;
	add.s64 	%rd34, %rd1, %rd33;
	ld.global.f32 	%f78, [%rd34];
	fma.rn.f32 	%f79, %f77, %f78, %f244;
	cvt.u64.u32 	%rd35, %r7;
	cvt.u64.u32 	%rd36, %r121;
	add.s64 	%rd37, %rd36, %rd35;
	shl.b64 	%rd38, %rd37, 2;
	add.s64 	%rd39, %rd2, %rd38;
	ld.global.f32 	%f80, [%rd39+4];
	mul.wide.s32 	%rd40, %r70, 4;
	add.s64 	%rd41, %rd34, %rd40;
	ld.global.f32 	%f81, [%rd41];
	fma.rn.f32 	%f82, %f80, %f81, %f79;
	ld.global.f32 	%f83, [%rd39+8];
	add.s64 	%rd42, %rd41, %rd40;
	ld.global.f32 	%f84, [%rd42];
	fma.rn.f32 	%f85, %f83, %f84, %f82;
	ld.global.f32 	%f86, [%rd39+12];
	add.s64 	%rd43, %rd42, %rd40;
	ld.global.f32 	%f87, [%rd43];
	fma.rn.f32 	%f244, %f86, %f87, %f85;
	add.s32 	%r121, %r121, 4;
$L__BB0_8:
	setp.eq.s32 	%p10, %r17, 0;
	@%p10 bra 	$L__BB0_13;
	setp.eq.s32 	%p11, %r17, 1;
	@%p11 bra 	$L__BB0_11;
	add.s32 	%r78, %r121, %r7;
	mul.wide.u32 	%rd44, %r78, 4;
	add.s64 	%rd45, %rd2, %rd44;
	ld.global.f32 	%f89, [%rd45];
	mad.lo.s32 	%r79, %r121, %r70, %r6;
	mul.wide.s32 	%rd46, %r79, 4;
	add.s64 	%rd47, %rd1, %rd46;
	ld.global.f32 	%f90, [%rd47];
	fma.rn.f32 	%f91, %f89, %f90, %f244;
	cvt.u64.u32 	%rd48, %r7;
	cvt.u64.u32 	%rd49, %r121;
	add.s64 	%rd50, %rd49, %rd48;
	shl.b64 	%rd51, %rd50, 2;
	add.s64 	%rd52, %rd2, %rd51;
	ld.global.f32 	%f92, [%rd52+4];
	mul.wide.s32 	%rd53, %r70, 4;
	add.s64 	%rd54, %rd47, %rd53;
	ld.global.f32 	%f93, [%rd54];
	fma.rn.f32 	%f244, %f92, %f93, %f91;
	add.s32 	%r121, %r121, 2;
$L__BB0_11:
	and.b32  	%r80, %r72, 1;
	setp.eq.b32 	%p12, %r80, 1;
	not.pred 	%p13, %p12;
	@%p13 bra 	$L__BB0_13;
	add.s32 	%r81, %r121, %r7;
	mul.wide.u32 	%rd55, %r81, 4;
	add.s64 	%rd56, %rd2, %rd55;
	ld.global.f32 	%f94, [%rd56];
	mad.lo.s32 	%r82, %r121, %r70, %r6;
	mul.wide.s32 	%rd57, %r82, 4;
	add.s64 	%rd58, %rd1, %rd57;
	ld.global.f32 	%f95, [%rd58];
	fma.rn.f32 	%f244, %f94, %f95, %f244;
$L__BB0_13:
	mad.lo.s32 	%r83, %r3, %r70, %r6;
	mul.wide.s32 	%rd59, %r83, 4;
	add.s64 	%rd60, %rd3, %rd59;
	st.global.f32 	[%rd60], %f244;
$L__BB0_14:
	mov.u32 	%r84, %nctaid.y;
	add.s32 	%r86, %r1, 1;
	setp.eq.s32 	%p14, %r86, %r84;
	mul.lo.s32 	%r87, %r2, %r84;
	setp.lt.s32 	%p15, %r87, %r71;
	and.pred  	%p1, %p14, %p15;
	not.pred 	%p16, %p1;
	@%p16 bra 	$L__BB0_29;
	setp.ge.s32 	%p17, %r6, %r70;
	add.s32 	%r22, %r3, %r2;
	setp.ge.u32 	%p18, %r22, %r71;
	or.pred  	%p19, %p17, %p18;
	@%p19 bra 	$L__BB0_29;
	setp.lt.s32 	%p20, %r72, 1;
	mov.f32 	%f252, 0f00000000;
	@%p20 bra 	$L__BB0_28;
	mul.lo.s32 	%r23, %r72, %r22;
	and.b32  	%r24, %r72, 7;
	setp.lt.u32 	%p21, %r72, 8;
	mov.f32 	%f252, 0f00000000;
	mov.b32 	%r126, 0;
	@%p21 bra 	$L__BB0_20;
	and.b32  	%r126, %r72, 2147483640;
	neg.s32 	%r124, %r126;
	shl.b32 	%r27, %r70, 3;
	mul.wide.u32 	%rd61, %r23, 4;
	add.s64 	%rd62, %rd61, %rd2;
	add.s64 	%rd188, %rd62, 16;
	mov.f32 	%f252, 0f00000000;
	mul.wide.s32 	%rd65, %r70, 4;
	mov.u32 	%r123, %r6;
$L__BB0_19:
	.pragma "nounroll";
	ld.global.f32 	%f100, [%rd188+-16];
	mul.wide.s32 	%rd63, %r123, 4;
	add.s64 	%rd64, %rd1, %rd63;
	ld.global.f32 	%f101, [%rd64];
	fma.rn.f32 	%f102, %f100, %f101, %f252;
	ld.global.f32 	%f103, [%rd188+-12];
	add.s64 	%rd66, %rd64, %rd65;
	ld.global.f32 	%f104, [%rd66];
	fma.rn.f32 	%f105, %f103, %f104, %f102;
	ld.global.f32 	%f106, [%rd188+-8];
	add.s64 	%rd67, %rd66, %rd65;
	ld.global.f32 	%f107, [%rd67];
	fma.rn.f32 	%f108, %f106, %f107, %f105;
	ld.global.f32 	%f109, [%rd188+-4];
	add.s64 	%rd68, %rd67, %rd65;
	ld.global.f32 	%f110, [%rd68];
	fma.rn.f32 	%f111, %f109, %f110, %f108;
	ld.global.f32 	%f112, [%rd188];
	add.s64 	%rd69, %rd68, %rd65;
	ld.global.f32 	%f113, [%rd69];
	fma.rn.f32 	%f114, %f112, %f113, %f111;
	ld.global.f32 	%f115, [%rd188+4];
	add.s64 	%rd70, %rd69, %rd65;
	ld.global.f32 	%f116, [%rd70];
	fma.rn.f32 	%f117, %f115, %f116, %f114;
	ld.global.f32 	%f118, [%rd188+8];
	add.s64 	%rd71, %rd70, %rd65;
	ld.global.f32 	%f119, [%rd71];
	fma.rn.f32 	%f120, %f118, %f119, %f117;
	ld.global.f32 	%f121, [%rd188+12];
	add.s64 	%rd72, %rd71, %rd65;
	ld.global.f32 	%f122, [%rd72];
	fma.rn.f32 	%f252, %f121, %f122, %f120;
	add.s32 	%r124, %r124, 8;
	add.s32 	%r123, %r123, %r27;
	add.s64 	%rd188, %rd188, 32;
	setp.ne.s32 	%p22, %r124, 0;
	@%p22 bra 	$L__BB0_19;
$L__BB0_20:
	setp.eq.s32 	%p23, %r24, 0;
	@%p23 bra 	$L__BB0_28;
	and.b32  	%r33, %r72, 3;
	setp.lt.u32 	%p24, %r24, 4;
	@%p24 bra 	$L__BB0_23;
	add.s32 	%r89, %r126, %r23;
	mul.wide.u32 	%rd73, %r89, 4;
	add.s64 	%rd74, %rd2, %rd73;
	ld.global.f32 	%f124, [%rd74];
	mad.lo.s32 	%r90, %r126, %r70, %r6;
	mul.wide.s32 	%rd75, %r90, 4;
	add.s64 	%rd76, %rd1, %rd75;
	ld.global.f32 	%f125, [%rd76];
	fma.rn.f32 	%f126, %f124, %f125, %f252;
	cvt.u64.u32 	%rd77, %r23;
	cvt.u64.u32 	%rd78, %r126;
	add.s64 	%rd79, %rd78, %rd77;
	shl.b64 	%rd80, %rd79, 2;
	add.s64 	%rd81, %rd2, %rd80;
	ld.global.f32 	%f127, [%rd81+4];
	mul.wide.s32 	%rd82, %r70, 4;
	add.s64 	%rd83, %rd76, %rd82;
	ld.global.f32 	%f128, [%rd83];
	fma.rn.f32 	%f129, %f127, %f128, %f126;
	ld.global.f32 	%f130, [%rd81+8];
	add.s64 	%rd84, %rd83, %rd82;
	ld.global.f32 	%f131, [%rd84];
	fma.rn.f32 	%f132, %f130, %f131, %f129;
	ld.global.f32 	%f133, [%rd81+12];
	add.s64 	%rd85, %rd84, %rd82;
	ld.global.f32 	%f134, [%rd85];
	fma.rn.f32 	%f252, %f133, %f134, %f132;
	add.s32 	%r126, %r126, 4;
$L__BB0_23:
	setp.eq.s32 	%p25, %r33, 0;
	@%p25 bra 	$L__BB0_28;
	setp.eq.s32 	%p26, %r33, 1;
	@%p26 bra 	$L__BB0_26;
	add.s32 	%r91, %r126, %r23;
	mul.wide.u32 	%rd86, %r91, 4;
	add.s64 	%rd87, %rd2, %rd86;
	ld.global.f32 	%f136, [%rd87];
	mad.lo.s32 	%r92, %r126, %r70, %r6;
	mul.wide.s32 	%rd88, %r92, 4;
	add.s64 	%rd89, %rd1, %rd88;
	ld.global.f32 	%f137, [%rd89];
	fma.rn.f32 	%f138, %f136, %f137, %f252;
	cvt.u64.u32 	%rd90, %r23;
	cvt.u64.u32 	%rd91, %r126;
	add.s64 	%rd92, %rd91, %rd90;
	shl.b64 	%rd93, %rd92, 2;
	add.s64 	%rd94, %rd2, %rd93;
	ld.global.f32 	%f139, [%rd94+4];
	mul.wide.s32 	%rd95, %r70, 4;
	add.s64 	%rd96, %rd89, %rd95;
	ld.global.f32 	%f140, [%rd96];
	fma.rn.f32 	%f252, %f139, %f140, %f138;
	add.s32 	%r126, %r126, 2;
$L__BB0_26:
	and.b32  	%r93, %r72, 1;
	setp.eq.b32 	%p27, %r93, 1;
	not.pred 	%p28, %p27;
	@%p28 bra 	$L__BB0_28;
	add.s32 	%r94, %r126, %r23;
	mul.wide.u32 	%rd97, %r94, 4;
	add.s64 	%rd98, %rd2, %rd97;
	ld.global.f32 	%f141, [%rd98];
	mad.lo.s32 	%r95, %r126, %r70, %r6;
	mul.wide.s32 	%rd99, %r95, 4;
	add.s64 	%rd100, %rd1, %rd99;
	ld.global.f32 	%f142, [%rd100];
	fma.rn.f32 	%f252, %f141, %f142, %f252;
$L__BB0_28:
	mad.lo.s32 	%r96, %r22, %r70, %r6;
	mul.wide.s32 	%rd101, %r96, 4;
	add.s64 	%rd102, %rd3, %rd101;
	st.global.f32 	[%rd102], %f252;
$L__BB0_29:
	mov.u32 	%r97, %nctaid.x;
	add.s32 	%r98, %r4, 1;
	setp.ne.s32 	%p29, %r98, %r97;
	mul.lo.s32 	%r99, %r5, %r97;
	setp.ge.s32 	%p30, %r99, %r70;
	or.pred  	%p31, %p29, %p30;
	@%p31 bra 	$L__BB0_59;
	setp.ge.s32 	%p32, %r3, %r71;
	add.s32 	%r38, %r6, %r5;
	setp.ge.s32 	%p33, %r38, %r70;
	or.pred  	%p34, %p32, %p33;
	@%p34 bra 	$L__BB0_44;
	setp.lt.s32 	%p36, %r72, 1;
	mov.f32 	%f260, 0f00000000;
	@%p36 bra 	$L__BB0_43;
	mul.lo.s32 	%r39, %r72, %r3;
	and.b32  	%r40, %r72, 7;
	setp.lt.u32 	%p37, %r72, 8;
	mov.f32 	%f260, 0f00000000;
	mov.b32 	%r131, 0;
	@%p37 bra 	$L__BB0_35;
	and.b32  	%r131, %r72, 2147483640;
	neg.s32 	%r129, %r131;
	shl.b32 	%r43, %r70, 3;
	mul.wide.u32 	%rd103, %r39, 4;
	add.s64 	%rd104, %rd103, %rd2;
	add.s64 	%rd189, %rd104, 16;
	mov.f32 	%f260, 0f00000000;
	mul.wide.s32 	%rd107, %r70, 4;
	mov.u32 	%r128, %r38;
$L__BB0_34:
	.pragma "nounroll";
	ld.global.f32 	%f147, [%rd189+-16];
	mul.wide.s32 	%rd105, %r128, 4;
	add.s64 	%rd106, %rd1, %rd105;
	ld.global.f32 	%f148, [%rd106];
	fma.rn.f32 	%f149, %f147, %f148, %f260;
	ld.global.f32 	%f150, [%rd189+-12];
	add.s64 	%rd108, %rd106, %rd107;
	ld.global.f32 	%f151, [%rd108];
	fma.rn.f32 	%f152, %f150, %f151, %f149;
	ld.global.f32 	%f153, [%rd189+-8];
	add.s64 	%rd109, %rd108, %rd107;
	ld.global.f32 	%f154, [%rd109];
	fma.rn.f32 	%f155, %f153, %f154, %f152;
	ld.global.f32 	%f156, [%rd189+-4];
	add.s64 	%rd110, %rd109, %rd107;
	ld.global.f32 	%f157, [%rd110];
	fma.rn.f32 	%f158, %f156, %f157, %f155;
	ld.global.f32 	%f159, [%rd189];
	add.s64 	%rd111, %rd110, %rd107;
	ld.global.f32 	%f160, [%rd111];
	fma.rn.f32 	%f161, %f159, %f160, %f158;
	ld.global.f32 	%f162, [%rd189+4];
	add.s64 	%rd112, %rd111, %rd107;
	ld.global.f32 	%f163, [%rd112];
	fma.rn.f32 	%f164, %f162, %f163, %f161;
	ld.global.f32 	%f165, [%rd189+8];
	add.s64 	%rd113, %rd112, %rd107;
	ld.global.f32 	%f166, [%rd113];
	fma.rn.f32 	%f167, %f165, %f166, %f164;
	ld.global.f32 	%f168, [%rd189+12];
	add.s64 	%rd114, %rd113, %rd107;
	ld.global.f32 	%f169, [%rd114];
	fma.rn.f32 	%f260, %f168, %f169, %f167;
	add.s32 	%r129, %r129, 8;
	add.s32 	%r128, %r128, %r43;
	add.s64 	%rd189, %rd189, 32;
	setp.ne.s32 	%p38, %r129, 0;
	@%p38 bra 	$L__BB0_34;
$L__BB0_35:
	setp.eq.s32 	%p39, %r40, 0;
	@%p39 bra 	$L__BB0_43;
	and.b32  	%r49, %r72, 3;
	setp.lt.u32 	%p40, %r40, 4;
	@%p40 bra 	$L__BB0_38;
	add.s32 	%r101, %r131, %r39;
	mul.wide.u32 	%rd115, %r101, 4;
	add.s64 	%rd116, %rd2, %rd115;
	ld.global.f32 	%f171, [%rd116];
	mad.lo.s32 	%r102, %r131, %r70, %r38;
	mul.wide.s32 	%rd117, %r102, 4;
	add.s64 	%rd118, %rd1, %rd117;
	ld.global.f32 	%f172, [%rd118];
	fma.rn.f32 	%f173, %f171, %f172, %f260;
	cvt.u64.u32 	%rd119, %r39;
	cvt.u64.u32 	%rd120, %r131;
	add.s64 	%rd121, %rd120, %rd119;
	shl.b64 	%rd122, %rd121, 2;
	add.s64 	%rd123, %rd2, %rd122;
	ld.global.f32 	%f174, [%rd123+4];
	mul.wide.s32 	%rd124, %r70, 4;
	add.s64 	%rd125, %rd118, %rd124;
	ld.global.f32 	%f175, [%rd125];
	fma.rn.f32 	%f176, %f174, %f175, %f173;
	ld.global.f32 	%f177, [%rd123+8];
	add.s64 	%rd126, %rd125, %rd124;
	ld.global.f32 	%f178, [%rd126];
	fma.rn.f32 	%f179, %f177, %f178, %f176;
	ld.global.f32 	%f180, [%rd123+12];
	add.s64 	%rd127, %rd126, %rd124;
	ld.global.f32 	%f181, [%rd127];
	fma.rn.f32 	%f260, %f180, %f181, %f179;
	add.s32 	%r131, %r131, 4;
$L__BB0_38:
	setp.eq.s32 	%p41, %r49, 0;
	@%p41 bra 	$L__BB0_43;
	setp.eq.s32 	%p42, %r49, 1;
	@%p42 bra 	$L__BB0_41;
	add.s32 	%r103, %r131, %r39;
	mul.wide.u32 	%rd128, %r103, 4;
	add.s64 	%rd129, %rd2, %rd128;
	ld.global.f32 	%f183, [%rd129];
	mad.lo.s32 	%r104, %r131, %r70, %r38;
	mul.wide.s32 	%rd130, %r104, 4;
	add.s64 	%rd131, %rd1, %rd130;
	ld.global.f32 	%f184, [%rd131];
	fma.rn.f32 	%f185, %f183, %f184, %f260;
	cvt.u64.u32 	%rd132, %r39;
	cvt.u64.u32 	%rd133, %r131;
	add.s64 	%rd134, %rd133, %rd132;
	shl.b64 	%rd135, %rd134, 2;
	add.s64 	%rd136, %rd2, %rd135;
	ld.global.f32 	%f186, [%rd136+4];
	mul.wide.s32 	%rd137, %r70, 4;
	add.s64 	%rd138, %rd131, %rd137;
	ld.global.f32 	%f187, [%rd138];
	fma.rn.f32 	%f260, %f186, %f187, %f185;
	add.s32 	%r131, %r131, 2;
$L__BB0_41:
	and.b32  	%r105, %r72, 1;
	setp.eq.b32 	%p43, %r105, 1;
	not.pred 	%p44, %p43;
	@%p44 bra 	$L__BB0_43;
	add.s32 	%r106, %r131, %r39;
	mul.wide.u32 	%rd139, %r106, 4;
	add.s64 	%rd140, %rd2, %rd139;
	ld.global.f32 	%f188, [%rd140];
	mad.lo.s32 	%r107, %r131, %r70, %r38;
	mul.wide.s32 	%rd141, %r107, 4;
	add.s64 	%rd142, %rd1, %rd141;
	ld.global.f32 	%f189, [%rd142];
	fma.rn.f32 	%f260, %f188, %f189, %f260;
$L__BB0_43:
	mad.lo.s32 	%r108, %r3, %r70, %r38;
	mul.wide.s32 	%rd143, %r108, 4;
	add.s64 	%rd144, %rd3, %rd143;
	st.global.f32 	[%rd144], %f260;
	@%p1 bra 	$L__BB0_45;
	bra.uni 	$L__BB0_59;
$L__BB0_44:
	@%p16 bra 	$L__BB0_59;
$L__BB0_45:
	setp.ge.s32 	%p45, %r38, %r70;
	add.s32 	%r54, %r3, %r2;
	setp.ge.u32 	%p46, %r54, %r71;
	or.pred  	%p47, %p46, %p45;
	@%p47 bra 	$L__BB0_59;
	setp.lt.s32 	%p48, %r72, 1;
	mov.f32 	%f268, 0f00000000;
	@%p48 bra 	$L__BB0_58;
	mul.lo.s32 	%r55, %r72, %r54;
	and.b32  	%r56, %r72, 7;
	setp.lt.u32 	%p49, %r72, 8;
	mov.f32 	%f268, 0f00000000;
	mov.b32 	%r136, 0;
	@%p49 bra 	$L__BB0_50;
	and.b32  	%r136, %r72, 2147483640;
	neg.s32 	%r134, %r136;
	shl.b32 	%r59, %r70, 3;
	mul.wide.u32 	%rd145, %r55, 4;
	add.s64 	%rd146, %rd145, %rd2;
	add.s64 	%rd190, %rd146, 16;
	mov.f32 	%f268, 0f00000000;
	mul.wide.s32 	%rd149, %r70, 4;
	mov.u32 	%r133, %r38;
$L__BB0_49:
	.pragma "nounroll";
	ld.global.f32 	%f194, [%rd190+-16];
	mul.wide.s32 	%rd147, %r133, 4;
	add.s64 	%rd148, %rd1, %rd147;
	ld.global.f32 	%f195, [%rd148];
	fma.rn.f32 	%f196, %f194, %f195, %f268;
	ld.global.f32 	%f197, [%rd190+-12];
	add.s64 	%rd150, %rd148, %rd149;
	ld.global.f32 	%f198, [%rd150];
	fma.rn.f32 	%f199, %f197, %f198, %f196;
	ld.global.f32 	%f200, [%rd190+-8];
	add.s64 	%rd151, %rd150, %rd149;
	ld.global.f32 	%f201, [%rd151];
	fma.rn.f32 	%f202, %f200, %f201, %f199;
	ld.global.f32 	%f203, [%rd190+-4];
	add.s64 	%rd152, %rd151, %rd149;
	ld.global.f32 	%f204, [%rd152];
	fma.rn.f32 	%f205, %f203, %f204, %f202;
	ld.global.f32 	%f206, [%rd190];
	add.s64 	%rd153, %rd152, %rd149;
	ld.global.f32 	%f207, [%rd153];
	fma.rn.f32 	%f208, %f206, %f207, %f205;
	ld.global.f32 	%f209, [%rd190+4];
	add.s64 	%rd154, %rd153, %rd149;
	ld.global.f32 	%f210, [%rd154];
	fma.rn.f32 	%f211, %f209, %f210, %f208;
	ld.global.f32 	%f212, [%rd190+8];
	add.s64 	%rd155, %rd154, %rd149;
	ld.global.f32 	%f213, [%rd155];
	fma.rn.f32 	%f214, %f212, %f213, %f211;
	ld.global.f32 	%f215, [%rd190+12];
	add.s64 	%rd156, %rd155, %rd149;
	ld.global.f32 	%f216, [%rd156];
	fma.rn.f32 	%f268, %f215, %f216, %f214;
	add.s32 	%r134, %r134, 8;
	add.s32 	%r133, %r133, %r59;
	add.s64 	%rd190, %rd190, 32;
	setp.ne.s32 	%p50, %r134, 0;
	@%p50 bra 	$L__BB0_49;
$L__BB0_50:
	setp.eq.s32 	%p51, %r56, 0;
	@%p51 bra 	$L__BB0_58;
	and.b32  	%r65, %r72, 3;
	setp.lt.u32 	%p52, %r56, 4;
	@%p52 bra 	$L__BB0_53;
	add.s32 	%r110, %r136, %r55;
	mul.wide.u32 	%rd157, %r110, 4;
	add.s64 	%rd158, %rd2, %rd157;
	ld.global.f32 	%f218, [%rd158];
	mad.lo.s32 	%r111, %r136, %r70, %r38;
	mul.wide.s32 	%rd159, %r111, 4;
	add.s64 	%rd160, %rd1, %rd159;
	ld.global.f32 	%f219, [%rd160];
	fma.rn.f32 	%f220, %f218, %f219, %f268;
	cvt.u64.u32 	%rd161, %r55;
	cvt.u64.u32 	%rd162, %r136;
	add.s64 	%rd163, %rd162, %rd161;
	shl.b64 	%rd164, %rd163, 2;
	add.s64 	%rd165, %rd2, %rd164;
	ld.global.f32 	%f221, [%rd165+4];
	mul.wide.s32 	%rd166, %r70, 4;
	add.s64 	%rd167, %rd160, %rd166;
	ld.global.f32 	%f222, [%rd167];
	fma.rn.f32 	%f223, %f221, %f222, %f220;
	ld.global.f32 	%f224, [%rd165+8];
	add.s64 	%rd168, %rd167, %rd166;
	ld.global.f32 	%f225, [%rd168];
	fma.rn.f32 	%f226, %f224, %f225, %f223;
	ld.global.f32 	%f227, [%rd165+12];
	add.s64 	%rd169, %rd168, %rd166;
	ld.global.f32 	%f228, [%rd169];
	fma.rn.f32 	%f268, %f227, %f228, %f226;
	add.s32 	%r136, %r136, 4;
$L__BB0_53:
	setp.eq.s32 	%p53, %r65, 0;
	@%p53 bra 	$L__BB0_58;
	setp.eq.s32 	%p54, %r65, 1;
	@%p54 bra 	$L__BB0_56;
	add.s32 	%r112, %r136, %r55;
	mul.wide.u32 	%rd170, %r112, 4;
	add.s64 	%rd171, %rd2, %rd170;
	ld.global.f32 	%f230, [%rd171];
	mad.lo.s32 	%r113, %r136, %r70, %r38;
	mul.wide.s32 	%rd172, %r113, 4;
	add.s64 	%rd173, %rd1, %rd172;
	ld.global.f32 	%f231, [%rd173];
	fma.rn.f32 	%f232, %f230, %f231, %f268;
	cvt.u64.u32 	%rd174, %r55;
	cvt.u64.u32 	%rd175, %r136;
	add.s64 	%rd176, %rd175, %rd174;
	shl.b64 	%rd177, %rd176, 2;
	add.s64 	%rd178, %rd2, %rd177;
	ld.global.f32 	%f233, [%rd178+4];
	mul.wide.s32 	%rd179, %r70, 4;
	add.s64 	%rd180, %rd173, %rd179;
	ld.global.f32 	%f234, [%rd180];
	fma.rn.f32 	%f268, %f233, %f234, %f232;
	add.s32 	%r136, %r136, 2;
$L__BB0_56:
	and.b32  	%r114, %r72, 1;
	setp.eq.b32 	%p55, %r114, 1;
	not.pred 	%p56, %p55;
	@%p56 bra 	$L__BB0_58;
	add.s32 	%r115, %r136, %r55;
	mul.wide.u32 	%rd181, %r115, 4;
	add.s64 	%rd182, %rd2, %rd181;
	ld.global.f32 	%f235, [%rd182];
	mad.lo.s32 	%r116, %r136, %r70, %r38;
	mul.wide.s32 	%rd183, %r116, 4;
	add.s64 	%rd184, %rd1, %rd183;
	ld.global.f32 	%f236, [%rd184];
	fma.rn.f32 	%f268, %f235, %f236, %f268;
$L__BB0_58:
	mad.lo.s32 	%r117, %r54, %r70, %r38;
	mul.wide.s32 	%rd185, %r117, 4;
	add.s64 	%rd186, %rd3, %rd185;
	st.global.f32 	[%rd186], %f268;
$L__BB0_59:
	ret;

}


// ===== COMPILED SASS (sm_100) =====

	.target	sm_100

	.elftype	@"ET_EXEC"


//--------------------- .note.nv.tkinfo           --------------------------
	.section	.note.nv.tkinfo,"",@"SHT_NOTE"
	.sectionflags	@"SHF_NOTE_NV_TKINFO"
	.tkinfo
        /*0018*/ 	.word	0x00000002
        /*0030*/ 	.string	""
        /*0030*/ 	.string	"ptxas"
        /*0030*/ 	.string	"Cuda compilation tools, release 13.0, V13.0.88"
        /*0030*/ 	.string	"Build cuda_13.0.r13.0/compiler.36424714_0"
        /*0030*/ 	.string	"-arch sm_100 -m 64 "



//--------------------- .note.nv.cuinfo           --------------------------
	.section	.note.nv.cuinfo,"",@"SHT_NOTE"
	.sectionflags	@"SHF_NOTE_NV_CUINFO"
        /*0018*/ 	.short	0x0002
        /*001a*/ 	.short	0x0064
        /*001c*/ 	.short	0x0082
	.zero		2


//--------------------- .nv.info                  --------------------------
	.section	.nv.info,"",@"SHT_CUDA_INFO"
	.align	4


	//----- nvinfo : EIATTR_REGCOUNT
	.align		4
        /*0000*/ 	.byte	0x04, 0x2f
        /*0002*/ 	.short	(.L_1 - .L_0)
	.align		4
.L_0:
        /*0004*/ 	.word	index@(_Z14multiplyKerneliiiPfS_S_)
        /*0008*/ 	.word	0x00000020


	//----- nvinfo : EIATTR_FRAME_SIZE
	.align		4
.L_1:
        /*000c*/ 	.byte	0x04, 0x11
        /*000e*/ 	.short	(.L_3 - .L_2)
	.align		4
.L_2:
        /*0010*/ 	.word	index@(_Z14multiplyKerneliiiPfS_S_)
        /*0014*/ 	.word	0x00000000


	//----- nvinfo : EIATTR_MIN_STACK_SIZE
	.align		4
.L_3:
        /*0018*/ 	.byte	0x04, 0x12
        /*001a*/ 	.short	(.L_5 - .L_4)
	.align		4
.L_4:
        /*001c*/ 	.word	index@(_Z14multiplyKerneliiiPfS_S_)
        /*0020*/ 	.word	0x00000000
.L_5:


//--------------------- .nv.compat                --------------------------
	.section	.nv.compat,"",@"SHT_CUDA_COMPAT_INFO"
	.align	4
        /*0000*/ 	.byte	0x02, 0x09, 0x00, 0x00, 0x02, 0x02, 0x01, 0x00, 0x02, 0x05, 0x05, 0x00, 0x03, 0x07, 0x01, 0x01
        /*0010*/ 	.byte	0x02, 0x03, 0x00, 0x00, 0x02, 0x06, 0x01, 0x00, 0x04, 0x0b, 0x08, 0x00, 0x09, 0x00, 0x00, 0x00
        /*0020*/ 	.byte	0x00, 0x00, 0x00, 0x00


//--------------------- .nv.info._Z14multiplyKerneliiiPfS_S_ --------------------------
	.section	.nv.info._Z14multiplyKerneliiiPfS_S_,"",@"SHT_CUDA_INFO"
	.sectionflags	@""
	.align	4


	//----- nvinfo : EIATTR_CUDA_API_VERSION
	.align		4
        /*0000*/ 	.byte	0x04, 0x37
        /*0002*/ 	.short	(.L_7 - .L_6)
.L_6:
        /*0004*/ 	.word	0x00000082


	//----- nvinfo : EIATTR_KPARAM_INFO
	.align		4
.L_7:
        /*0008*/ 	.byte	0x04, 0x17
        /*000a*/ 	.short	(.L_9 - .L_8)
.L_8:
        /*000c*/ 	.word	0x00000000
        /*0010*/ 	.short	0x0005
        /*0012*/ 	.short	0x0020
        /*0014*/ 	.byte	0x00, 0xf5, 0x21, 0x00


	//----- nvinfo : EIATTR_KPARAM_INFO
	.align		4
.L_9:
        /*0018*/ 	.byte	0x04, 0x17
        /*001a*/ 	.short	(.L_11 - .L_10)
.L_10:
        /*001c*/ 	.word	0x00000000
        /*0020*/ 	.short	0x0004
        /*0022*/ 	.short	0x0018
        /*0024*/ 	.byte	0x00, 0xf5, 0x21, 0x00


	//----- nvinfo : EIATTR_KPARAM_INFO
	.align		4
.L_11:
        /*0028*/ 	.byte	0x04, 0x17
        /*002a*/ 	.short	(.L_13 - .L_12)
.L_12:
        /*002c*/ 	.word	0x00000000
        /*0030*/ 	.short	0x0003
        /*0032*/ 	.short	0x0010
        /*0034*/ 	.byte	0x00, 0xf5, 0x21, 0x00


	//----- nvinfo : EIATTR_KPARAM_INFO
	.align		4
.L_13:
        /*0038*/ 	.byte	0x04, 0x17
        /*003a*/ 	.short	(.L_15 - .L_14)
.L_14:
        /*003c*/ 	.word	0x00000000
        /*0040*/ 	.short	0x0002
        /*0042*/ 	.short	0x0008
        /*0044*/ 	.byte	0x00, 0xf0, 0x11, 0x00


	//----- nvinfo : EIATTR_KPARAM_INFO
	.align		4
.L_15:
        /*0048*/ 	.byte	0x04, 0x17
        /*004a*/ 	.short	(.L_17 - .L_16)
.L_16:
        /*004c*/ 	.word	0x00000000
        /*0050*/ 	.short	0x0001
        /*0052*/ 	.short	0x0004
        /*0054*/ 	.byte	0x00, 0xf0, 0x11, 0x00


	//----- nvinfo : EIATTR_KPARAM_INFO
	.align		4
.L_17:
        /*0058*/ 	.byte	0x04, 0x17
        /*005a*/ 	.short	(.L_19 - .L_18)
.L_18:
        /*005c*/ 	.word	0x00000000
        /*0060*/ 	.short	0x0000
        /*0062*/ 	.short	0x0000
        /*0064*/ 	.byte	0x00, 0xf0, 0x11, 0x00


	//----- nvinfo : EIATTR_SPARSE_MMA_MASK
	.align		4
.L_19:
        /*0068*/ 	.byte	0x03, 0x50
        /*006a*/ 	.short	0x0000


	//----- nvinfo : EIATTR_MAXREG_COUNT
	.align		4
        /*006c*/ 	.byte	0x03, 0x1b
        /*006e*/ 	.short	0x00ff


	//----- nvinfo : EIATTR_MERCURY_ISA_VERSION
	.align		4
        /*0070*/ 	.byte	0x03, 0x5f
        /*0072*/ 	.short	0x0101


	//----- nvinfo : EIATTR_VRC_CTA_INIT_COUNT
	.align		4
        /*0074*/ 	.byte	0x02, 0x4a
	.zero		1
	.zero		1


	//----- nvinfo : EIATTR_EXIT_INSTR_OFFSETS
	.align		4
        /*0078*/ 	.byte	0x04, 0x1c
        /*007a*/ 	.short	(.L_21 - .L_20)


	//   ....[0]....
.L_20:
        /*007c*/ 	.word	0x00001210


	//   ....[1]....
        /*0080*/ 	.word	0x00001a80


	//   ....[2]....
        /*0084*/ 	.word	0x00001a90


	//   ....[3]....
        /*0088*/ 	.word	0x00001ad0


	//   ....[4]....
        /*008c*/ 	.word	0x00002300


	//----- nvinfo : EIATTR_CRS_STACK_SIZE
	.align		4
.L_21:
        /*0090*/ 	.byte	0x04, 0x1e
        /*0092*/ 	.short	(.L_23 - .L_22)
.L_22:
        /*0094*/ 	.word	0x00000000


	//----- nvinfo : EIATTR_CBANK_PARAM_SIZE
	.align		4
.L_23:
        /*0098*/ 	.byte	0x03, 0x19
        /*009a*/ 	.short	0x0028


	//----- nvinfo : EIATTR_PARAM_CBANK
	.align		4
        /*009c*/ 	.byte	0x04, 0x0a
        /*009e*/ 	.short	(.L_25 - .L_24)
	.align		4
.L_24:
        /*00a0*/ 	.word	index@(.nv.constant0._Z14multiplyKerneliiiPfS_S_)
        /*00a4*/ 	.short	0x0380
        /*00a6*/ 	.short	0x0028


	//----- nvinfo : EIATTR_SW_WAR
	.align		4
.L_25:
        /*00a8*/ 	.byte	0x04, 0x36
        /*00aa*/ 	.short	(.L_27 - .L_26)
.L_26:
        /*00ac*/ 	.word	0x00000008
.L_27:


//--------------------- .nv.callgraph             --------------------------
	.section	.nv.callgraph,"",@"SHT_CUDA_CALLGRAPH"
	.align	4
	.sectionentsize	8
	.align		4
        /*0000*/ 	.word	0x00000000
	.align		4
        /*0004*/ 	.word	0xffffffff
	.align		4
        /*0008*/ 	.word	0x00000000
	.align		4
        /*000c*/ 	.word	0xfffffffe
	.align		4
        /*0010*/ 	.word	0x00000000
	.align		4
        /*0014*/ 	.word	0xfffffffd
	.align		4
        /*0018*/ 	.word	0x00000000
	.align		4
        /*001c*/ 	.word	0xfffffffc


//--------------------- .text._Z14multiplyKerneliiiPfS_S_ --------------------------
	.section	.text._Z14multiplyKerneliiiPfS_S_,"ax",@progbits
	.align	128
        .global         _Z14multiplyKerneliiiPfS_S_
        .type           _Z14multiplyKerneliiiPfS_S_,@function
        .size           _Z14multiplyKerneliiiPfS_S_,(.L_x_24 - _Z14multiplyKerneliiiPfS_S_)
        .other          _Z14multiplyKerneliiiPfS_S_,@"STO_CUDA_ENTRY STV_DEFAULT"
_Z14multiplyKerneliiiPfS_S_:
.text._Z14multiplyKerneliiiPfS_S_:
[----:B------:R-:W-:Y:S01]  /*0000*/  LDC R1, c[0x0][0x37c] ;  /* 0x0000df00ff017b82 */ /* 0x000fe20000000800 */
[----:B------:R-:W0:Y:S07]  /*0010*/  S2R R3, SR_TID.Y ;  /* 0x0000000000037919 */ /* 0x000e2e0000002200 */
[----:B------:R-:W0:Y:S01]  /*0020*/  S2UR UR4, SR_CTAID.Y ;  /* 0x00000000000479c3 */ /* 0x000e220000002600 */
[----:B------:R-:W1:Y:S01]  /*0030*/  LDCU.64 UR6, c[0x0][0x358] ;  /* 0x00006b00ff0677ac */ /* 0x000e620008000a00 */
[----:B------:R-:W-:Y:S01]  /*0040*/  BSSY.RECONVERGENT B0, `(.L_x_0) ;  /* 0x000008b000007945 */ /* 0x000fe20003800200 */
[----:B------:R-:W2:Y:S05]  /*0050*/  S2R R5, SR_TID.X ;  /* 0x0000000000057919 */ /* 0x000eaa0000002100 */
[----:B------:R-:W0:Y:S08]  /*0060*/  LDC R0, c[0x0][0x364] ;  /* 0x0000d900ff007b82 */ /* 0x000e300000000800 */
[----:B------:R-:W2:Y:S08]  /*0070*/  S2UR UR5, SR_CTAID.X ;  /* 0x00000000000579c3 */ /* 0x000eb00000002500 */
[----:B------:R-:W2:Y:S08]  /*0080*/  LDC R2, c[0x0][0x360] ;  /* 0x0000d800ff027b82 */ /* 0x000eb00000000800 */
[----:B------:R-:W3:Y:S01]  /*0090*/  LDC.64 R12, c[0x0][0x380] ;  /* 0x0000e000ff0c7b82 */ /* 0x000ee20000000a00 */
[----:B0-----:R-:W-:-:S02]  /*00a0*/  IMAD R3, R0, UR4, R3 ;  /* 0x0000000400037c24 */ /* 0x001fc4000f8e0203 */
[----:B--2---:R-:W-:-:S03]  /*00b0*/  IMAD R5, R2, UR5, R5 ;  /* 0x0000000502057c24 */ /* 0x004fc6000f8e0205 */
[----:B---3--:R-:W-:-:S04]  /*00c0*/  ISETP.GE.AND P0, PT, R3, R13, PT ;  /* 0x0000000d0300720c */ /* 0x008fc80003f06270 */
[----:B------:R-:W-:-:S13]  /*00d0*/  ISETP.GE.OR P0, PT, R5, R12, P0 ;  /* 0x0000000c0500720c */ /* 0x000fda0000706670 */
[----:B-1----:R-:W-:Y:S05]  /*00e0*/  @P0 BRA `(.L_x_1) ;  /* 0x0000000800000947 */ /* 0x002fea0003800000 */
[----:B------:R-:W0:Y:S01]  /*00f0*/  LDC R4, c[0x0][0x388] ;  /* 0x0000e200ff047b82 */ /* 0x000e220000000800 */
[----:B------:R-:W-:Y:S01]  /*0100*/  HFMA2 R20, -RZ, RZ, 0, 0 ;  /* 0x00000000ff147431 */ /* 0x000fe200000001ff */
[----:B0-----:R-:W-:-:S13]  /*0110*/  ISETP.GE.AND P0, PT, R4, 0x1, PT ;  /* 0x000000010400780c */ /* 0x001fda0003f06270 */
[----:B------:R-:W-:Y:S05]  /*0120*/  @!P0 BRA `(.L_x_2) ;  /* 0x0000000400e08947 */ /* 0x000fea0003800000 */
[C---:B------:R-:W-:Y:S01]  /*0130*/  ISETP.GE.U32.AND P0, PT, R4.reuse, 0x8, PT ;  /* 0x000000080400780c */ /* 0x040fe20003f06070 */
[----:B------:R-:W-:Y:S01]  /*0140*/  IMAD R8, R3, R4, RZ ;  /* 0x0000000403087224 */ /* 0x000fe200078e02ff */
[----:B------:R-:W-:Y:S02]  /*0150*/  LOP3.LUT R6, R4, 0x7, RZ, 0xc0, !PT ;  /* 0x0000000704067812 */ /* 0x000fe400078ec0ff */
[----:B------:R-:W-:Y:S02]  /*0160*/  MOV R20, RZ ;  /* 0x000000ff00147202 */ /* 0x000fe40000000f00 */
[----:B------:R-:W-:Y:S02]  /*0170*/  ISETP.NE.AND P1, PT, R6, RZ, PT ;  /* 0x000000ff0600720c */ /* 0x000fe40003f25270 */
[----:B------:R-:W-:-:S05]  /*0180*/  MOV R9, RZ ;  /* 0x000000ff00097202 */ /* 0x000fca0000000f00 */
[----:B------:R-:W-:Y:S06]  /*0190*/  @!P0 BRA `(.L_x_3) ;  /* 0x0000000000c48947 */ /* 0x000fec0003800000 */
[----:B------:R-:W0:Y:S01]  /*01a0*/  LDC.64 R10, c[0x0][0x390] ;  /* 0x0000e400ff0a7b82 */ /* 0x000e220000000a00 */
[----:B------:R-:W-:Y:S02]  /*01b0*/  LOP3.LUT R9, R4, 0x7ffffff8, RZ, 0xc0, !PT ;  /* 0x7ffffff804097812 */ /* 0x000fe400078ec0ff */
[----:B------:R-:W-:Y:S02]  /*01c0*/  MOV R20, RZ ;  /* 0x000000ff00147202 */ /* 0x000fe40000000f00 */
[----:B------:R-:W-:Y:S01]  /*01d0*/  MOV R7, R5 ;  /* 0x0000000500077202 */ /* 0x000fe20000000f00 */
[----:B0-----:R-:W-:-:S03]  /*01e0*/  IMAD.WIDE.U32 R10, R8, 0x4, R10 ;  /* 0x00000004080a7825 */ /* 0x001fc600078e000a */
[----:B------:R-:W-:Y:S02]  /*01f0*/  IADD3 R18, P0, PT, R10, 0x10, RZ ;  /* 0x000000100a127810 */ /* 0x000fe40007f1e0ff */
[----:B------:R-:W-:Y:S02]  /*0200*/  IADD3 R10, PT, PT, -R9, RZ, RZ ;  /* 0x000000ff090a7210 */ /* 0x000fe40007ffe1ff */
[----:B------:R-:W-:-:S09]  /*0210*/  IADD3.X R19, PT, PT, RZ, R11, RZ, P0, !PT ;  /* 0x0000000bff137210 */ /* 0x000fd200007fe4ff */
.L_x_4:
[----:B------:R-:W0:Y:S01]  /*0220*/  LDC.64 R16, c[0x0][0x398] ;  /* 0x0000e600ff107b82 */ /* 0x000e220000000a00 */
[----:B------:R-:W-:Y:S02]  /*0230*/  MOV R14, R18 ;  /* 0x00000012000e7202 */ /* 0x000fe40000000f00 */
[----:B------:R-:W-:-:S05]  /*0240*/  MOV R15, R19 ;  /* 0x00000013000f7202 */ /* 0x000fca0000000f00 */
[----:B------:R-:W2:Y:S04]  /*0250*/  LDG.E R21, desc[UR6][R14.64+-0x10] ;  /* 0xfffff0060e157981 */ /* 0x000ea8000c1e1900 */
[----:B------:R-:W3:Y:S04]  /*0260*/  LDG.E R11, desc[UR6][R14.64+-0xc] ;  /* 0xfffff4060e0b7981 */ /* 0x000ee8000c1e1900 */
[----:B------:R-:W4:Y:S01]  /*0270*/  LDG.E R27, desc[UR6][R14.64+-0x8] ;  /* 0xfffff8060e1b7981 */ /* 0x000f22000c1e1900 */
[----:B0-----:R-:W-:-:S05]  /*0280*/  IMAD.WIDE R16, R7, 0x4, R16 ;  /* 0x0000000407107825 */ /* 0x001fca00078e0210 */
[----:B------:R0:W2:Y:S01]  /*0290*/  LDG.E R29, desc[UR6][R16.64] ;  /* 0x00000006101d7981 */ /* 0x0000a2000c1e1900 */
[----:B------:R-:W-:-:S05]  /*02a0*/  IMAD.WIDE R22, R12, 0x4, R16 ;  /* 0x000000040c167825 */ /* 0x000fca00078e0210 */
[----:B------:R2:W3:Y:S01]  /*02b0*/  LDG.E R26, desc[UR6][R22.64] ;  /* 0x00000006161a7981 */ /* 0x0004e2000c1e1900 */
[----:B------:R-:W-:-:S05]  /*02c0*/  IMAD.WIDE R24, R12, 0x4, R22 ;  /* 0x000000040c187825 */ /* 0x000fca00078e0216 */
[----:B------:R-:W4:Y:S01]  /*02d0*/  LDG.E R28, desc[UR6][R24.64] ;  /* 0x00000006181c7981 */ /* 0x000f22000c1e1900 */
[----:B------:R-:W-:-:S04]  /*02e0*/  IMAD.WIDE R18, R12, 0x4, R24 ;  /* 0x000000040c127825 */ /* 0x000fc800078e0218 */
[C---:B0-----:R-:W-:Y:S02]  /*02f0*/  IMAD.WIDE R16, R12.reuse, 0x4, R18 ;  /* 0x000000040c107825 */ /* 0x041fe400078e0212 */
[----:B------:R-:W5:Y:S02]  /*0300*/  LDG.E R18, desc[UR6][R18.64] ;  /* 0x0000000612127981 */ /* 0x000f64000c1e1900 */
[----:B--2---:R-:W-:Y:S01]  /*0310*/  FFMA R22, R21, R29, R20 ;  /* 0x0000001d15167223 */ /* 0x004fe20000000014 */
[C---:B------:R-:W-:Y:S01]  /*0320*/  IMAD.WIDE R20, R12.reuse, 0x4, R16 ;  /* 0x000000040c147825 */ /* 0x040fe200078e0210 */
[----:B------:R-:W5:Y:S03]  /*0330*/  LDG.E R29, desc[UR6][R14.64+-0x4] ;  /* 0xfffffc060e1d7981 */ /* 0x000f66000c1e1900 */
[----:B---3--:R-:W-:Y:S01]  /*0340*/  FFMA R26, R11, R26, R22 ;  /* 0x0000001a0b1a7223 */ /* 0x008fe20000000016 */
[----:B------:R-:W2:Y:S01]  /*0350*/  LDG.E R16, desc[UR6][R16.64] ;  /* 0x0000000610107981 */ /* 0x000ea2000c1e1900 */
[----:B------:R-:W-:-:S03]  /*0360*/  IMAD.WIDE R22, R12, 0x4, R20 ;  /* 0x000000040c167825 */ /* 0x000fc600078e0214 */
[----:B------:R-:W2:Y:S01]  /*0370*/  LDG.E R11, desc[UR6][R14.64] ;  /* 0x000000060e0b7981 */ /* 0x000ea2000c1e1900 */
[----:B----4-:R-:W-:-:S03]  /*0380*/  FFMA R28, R27, R28, R26 ;  /* 0x0000001c1b1c7223 */ /* 0x010fc6000000001a */
[----:B------:R-:W3:Y:S01]  /*0390*/  LDG.E R20, desc[UR6][R20.64] ;  /* 0x0000000614147981 */ /* 0x000ee2000c1e1900 */
[----:B------:R-:W-:-:S03]  /*03a0*/  IMAD.WIDE R24, R12, 0x4, R22 ;  /* 0x000000040c187825 */ /* 0x000fc600078e0216 */
[----:B------:R-:W3:Y:S04]  /*03b0*/  LDG.E R27, desc[UR6][R14.64+0x4] ;  /* 0x000004060e1b7981 */ /* 0x000ee8000c1e1900 */
[----:B------:R-:W4:Y:S04]  /*03c0*/  LDG.E R19, desc[UR6][R22.64] ;  /* 0x0000000616137981 */ /* 0x000f28000c1e1900 */
[----:B------:R-:W4:Y:S04]  /*03d0*/  LDG.E R26, desc[UR6][R14.64+0x8] ;  /* 0x000008060e1a7981 */ /* 0x000f28000c1e1900 */
[----:B------:R-:W4:Y:S04]  /*03e0*/  LDG.E R24, desc[UR6][R24.64] ;  /* 0x0000000618187981 */ /* 0x000f28000c1e1900 */
[----:B------:R-:W4:Y:S01]  /*03f0*/  LDG.E R17, desc[UR6][R14.64+0xc] ;  /* 0x00000c060e117981 */ /* 0x000f22000c1e1900 */
[----:B------:R-:W-:-:S04]  /*0400*/  IADD3 R10, PT, PT, R10, 0x8, RZ ;  /* 0x000000080a0a7810 */ /* 0x000fc80007ffe0ff */
[----:B------:R-:W-:Y:S02]  /*0410*/  ISETP.NE.AND P0, PT, R10, RZ, PT ;  /* 0x000000ff0a00720c */ /* 0x000fe40003f05270 */
[----:B------:R-:W-:Y:S01]  /*0420*/  LEA R7, R12, R7, 0x3 ;  /* 0x000000070c077211 */ /* 0x000fe200078e18ff */
[----:B-----5:R-:W-:-:S04]  /*0430*/  FFMA R18, R29, R18, R28 ;  /* 0x000000121d127223 */ /* 0x020fc8000000001c */
[----:B--2---:R-:W-:Y:S01]  /*0440*/  FFMA R16, R11, R16, R18 ;  /* 0x000000100b107223 */ /* 0x004fe20000000012 */
[----:B------:R-:W-:-:S03]  /*0450*/  IADD3 R18, P2, PT, R14, 0x20, RZ ;  /* 0x000000200e127810 */ /* 0x000fc60007f5e0ff */
[----:B---3--:R-:W-:-:S04]  /*0460*/  FFMA R27, R27, R20, R16 ;  /* 0x000000141b1b7223 */ /* 0x008fc80000000010 */
[----:B----4-:R-:W-:Y:S01]  /*0470*/  FFMA R26, R26, R19, R27 ;  /* 0x000000131a1a7223 */ /* 0x010fe2000000001b */
[----:B------:R-:W-:-:S03]  /*0480*/  IADD3.X R19, PT, PT, RZ, R15, RZ, P2, !PT ;  /* 0x0000000fff137210 */ /* 0x000fc600017fe4ff */
[----:B------:R-:W-:Y:S01]  /*0490*/  FFMA R20, R17, R24, R26 ;  /* 0x0000001811147223 */ /* 0x000fe2000000001a */
[----:B------:R-:W-:Y:S06]  /*04a0*/  @P0 BRA `(.L_x_4) ;  /* 0xfffffffc005c0947 */ /* 0x000fec000383ffff */
.L_x_3:
[----:B------:R-:W-:Y:S05]  /*04b0*/  @!P1 BRA `(.L_x_2) ;  /* 0x0000000000fc9947 */ /* 0x000fea0003800000 */
[----:B------:R-:W-:Y:S02]  /*04c0*/  ISETP.GE.U32.AND P0, PT, R6, 0x4, PT ;  /* 0x000000040600780c */ /* 0x000fe40003f06070 */
[----:B------:R-:W-:-:S04]  /*04d0*/  LOP3.LUT R21, R4, 0x3, RZ, 0xc0, !PT ;  /* 0x0000000304157812 */ /* 0x000fc800078ec0ff */
[----:B------:R-:W-:-:S07]  /*04e0*/  ISETP.NE.AND P1, PT, R21, RZ, PT ;  /* 0x000000ff1500720c */ /* 0x000fce0003f25270 */
[----:B------:R-:W-:Y:S06]  /*04f0*/  @!P0 BRA `(.L_x_5) ;  /* 0x00000000006c8947 */ /* 0x000fec0003800000 */
[----:B------:R-:W0:Y:S01]  /*0500*/  LDC.64 R10, c[0x0][0x398] ;  /* 0x0000e600ff0a7b82 */ /* 0x000e220000000a00 */
[----:B------:R-:W1:Y:S01]  /*0510*/  LDCU.64 UR8, c[0x0][0x390] ;  /* 0x00007200ff0877ac */ /* 0x000e620008000a00 */
[----:B------:R-:W-:Y:S01]  /*0520*/  IMAD R15, R9, R12, R5 ;  /* 0x0000000c090f7224 */ /* 0x000fe200078e0205 */
[CC--:B------:R-:W-:Y:S02]  /*0530*/  IADD3 R23, PT, PT, R8.reuse, R9.reuse, RZ ;  /* 0x0000000908177210 */ /* 0x0c0fe40007ffe0ff */
[----:B------:R-:W-:-:S03]  /*0540*/  IADD3 R16, P0, PT, R8, R9, RZ ;  /* 0x0000000908107210 */ /* 0x000fc60007f1e0ff */
[----:B------:R-:W2:Y:S01]  /*0550*/  LDC.64 R6, c[0x0][0x390] ;  /* 0x0000e400ff067b82 */ /* 0x000ea20000000a00 */
[----:B0-----:R-:W-:-:S04]  /*0560*/  IMAD.WIDE R10, R15, 0x4, R10 ;  /* 0x000000040f0a7825 */ /* 0x001fc800078e020a */
[----:B------:R-:W-:Y:S02]  /*0570*/  IMAD.WIDE R14, R12, 0x4, R10 ;  /* 0x000000040c0e7825 */ /* 0x000fe400078e020a */
[----:B------:R-:W3:Y:S02]  /*0580*/  LDG.E R10, desc[UR6][R10.64] ;  /* 0x000000060a0a7981 */ /* 0x000ee4000c1e1900 */
[----:B--2---:R-:W-:Y:S01]  /*0590*/  IMAD.WIDE.U32 R22, R23, 0x4, R6 ;  /* 0x0000000417167825 */ /* 0x004fe200078e0006 */
[----:B------:R-:W-:Y:S02]  /*05a0*/  IADD3.X R7, PT, PT, RZ, RZ, RZ, P0, !PT ;  /* 0x000000ffff077210 */ /* 0x000fe400007fe4ff */
[----:B-1----:R-:W-:-:S03]  /*05b0*/  LEA R6, P0, R16, UR8, 0x2 ;  /* 0x0000000810067c11 */ /* 0x002fc6000f8010ff */
[----:B------:R-:W3:Y:S01]  /*05c0*/  LDG.E R23, desc[UR6][R22.64] ;  /* 0x0000000616177981 */ /* 0x000ee2000c1e1900 */
[----:B------:R-:W-:Y:S01]  /*05d0*/  LEA.HI.X R7, R16, UR9, R7, 0x2, P0 ;  /* 0x0000000910077c11 */ /* 0x000fe200080f1407 */
[C---:B------:R-:W-:Y:S02]  /*05e0*/  IMAD.WIDE R16, R12.reuse, 0x4, R14 ;  /* 0x000000040c107825 */ /* 0x040fe400078e020e */
[----:B------:R-:W2:Y:S04]  /*05f0*/  LDG.E R14, desc[UR6][R14.64] ;  /* 0x000000060e0e7981 */ /* 0x000ea8000c1e1900 */
[----:B------:R-:W2:Y:S01]  /*0600*/  LDG.E R25, desc[UR6][R6.64+0x4] ;  /* 0x0000040606197981 */ /* 0x000ea2000c1e1900 */
[----:B------:R-:W-:-:S03]  /*0610*/  IMAD.WIDE R18, R12, 0x4, R16 ;  /* 0x000000040c127825 */ /* 0x000fc600078e0210 */
[----:B------:R-:W4:Y:S04]  /*0620*/  LDG.E R24, desc[UR6][R16.64] ;  /* 0x0000000610187981 */ /* 0x000f28000c1e1900 */
[----:B------:R-:W4:Y:S04]  /*0630*/  LDG.E R27, desc[UR6][R6.64+0x8] ;  /* 0x00000806061b7981 */ /* 0x000f28000c1e1900 */
[----:B------:R-:W5:Y:S04]  /*0640*/  LDG.E R29, desc[UR6][R6.64+0xc] ;  /* 0x00000c06061d7981 */ /* 0x000f68000c1e1900 */
[----:B------:R-:W5:Y:S01]  /*0650*/  LDG.E R18, desc[UR6][R18.64] ;  /* 0x0000000612127981 */ /* 0x000f62000c1e1900 */
[----:B------:R-:W-:Y:S01]  /*0660*/  IADD3 R9, PT, PT, R9, 0x4, RZ ;  /* 0x0000000409097810 */ /* 0x000fe20007ffe0ff */
[----:B---3--:R-:W-:-:S04]  /*0670*/  FFMA R20, R23, R10, R20 ;  /* 0x0000000a17147223 */ /* 0x008fc80000000014 */
[----:B--2---:R-:W-:-:S04]  /*0680*/  FFMA R20, R25, R14, R20 ;  /* 0x0000000e19147223 */ /* 0x004fc80000000014 */
[----:B----4-:R-:W-:-:S04]  /*0690*/  FFMA R20, R27, R24, R20 ;  /* 0x000000181b147223 */ /* 0x010fc80000000014 */
[----:B-----5:R-:W-:-:S07]  /*06a0*/  FFMA R20, R29, R18, R20 ;  /* 0x000000121d147223 */ /* 0x020fce0000000014 */
.L_x_5:
[----:B------:R-:W-:Y:S05]  /*06b0*/  @!P1 BRA `(.L_x_2) ;  /* 0x00000000007c9947 */ /* 0x000fea0003800000 */
[----:B------:R-:W-:Y:S01]  /*06c0*/  ISETP.NE.AND P0, PT, R21, 0x1, PT ;  /* 0x000000011500780c */ /* 0x000fe20003f05270 */
[----:B------:R-:W0:Y:S01]  /*06d0*/  LDC.64 R18, c[0x0][0x390] ;  /* 0x0000e400ff127b82 */ /* 0x000e220000000a00 */
[----:B------:R-:W-:-:S04]  /*06e0*/  LOP3.LUT R4, R4, 0x1, RZ, 0xc0, !PT ;  /* 0x0000000104047812 */ /* 0x000fc800078ec0ff */
[----:B------:R-:W-:-:S03]  /*06f0*/  ISETP.NE.U32.AND P1, PT, R4, 0x1, PT ;  /* 0x000000010400780c */ /* 0x000fc60003f25070 */
[----:B------:R-:W1:Y:S04]  /*0700*/  LDC.64 R6, c[0x0][0x398] ;  /* 0x0000e600ff067b82 */ /* 0x000e680000000a00 */
[CC--:B------:R-:W-:Y:S02]  /*0710*/  @P0 IADD3 R21, PT, PT, R8.reuse, R9.reuse, RZ ;  /* 0x0000000908150210 */ /* 0x0c0fe40007ffe0ff */
[----:B------:R-:W-:Y:S02]  /*0720*/  @P0 IADD3 R4, P2, PT, R8, R9, RZ ;  /* 0x0000000908040210 */ /* 0x000fe40007f5e0ff */
[----:B------:R-:W2:Y:S02]  /*0730*/  @P0 LDC.64 R10, c[0x0][0x390] ;  /* 0x0000e400ff0a0b82 */ /* 0x000ea40000000a00 */
[----:B------:R-:W-:-:S06]  /*0740*/  @P0 IADD3.X R22, PT, PT, RZ, RZ, RZ, P2, !PT ;  /* 0x000000ffff160210 */ /* 0x000fcc00017fe4ff */
[----:B------:R-:W3:Y:S01]  /*0750*/  LDC.64 R14, c[0x0][0x390] ;  /* 0x0000e400ff0e7b82 */ /* 0x000ee20000000a00 */
[----:B0-----:R-:W-:-:S04]  /*0760*/  @P0 IMAD.WIDE.U32 R18, R21, 0x4, R18 ;  /* 0x0000000415120825 */ /* 0x001fc800078e0012 */
[C---:B------:R-:W-:Y:S01]  /*0770*/  @P0 IMAD R21, R9.reuse, R12, R5 ;  /* 0x0000000c09150224 */ /* 0x040fe200078e0205 */
[----:B------:R-:W-:Y:S01]  /*0780*/  @P0 IADD3 R9, PT, PT, R9, 0x2, RZ ;  /* 0x0000000209090810 */ /* 0x000fe20007ffe0ff */
[----:B------:R-:W4:Y:S01]  /*0790*/  @P0 LDG.E R19, desc[UR6][R18.64] ;  /* 0x0000000612130981 */ /* 0x000f22000c1e1900 */
[----:B------:R-:W0:Y:S01]  /*07a0*/  LDC.64 R16, c[0x0][0x398] ;  /* 0x0000e600ff107b82 */ /* 0x000e220000000a00 */
[----:B-1----:R-:W-:Y:S01]  /*07b0*/  @P0 IMAD.WIDE R6, R21, 0x4, R6 ;  /* 0x0000000415060825 */ /* 0x002fe200078e0206 */
[----:B------:R-:W-:-:S03]  /*07c0*/  @!P1 IADD3 R21, PT, PT, R8, R9, RZ ;  /* 0x0000000908159210 */ /* 0x000fc60007ffe0ff */
[----:B------:R-:W-:Y:S01]  /*07d0*/  @!P1 IMAD R23, R9, R12, R5 ;  /* 0x0000000c09179224 */ /* 0x000fe200078e0205 */
[----:B--2---:R-:W-:Y:S01]  /*07e0*/  @P0 LEA R10, P2, R4, R10, 0x2 ;  /* 0x0000000a040a0211 */ /* 0x004fe200078410ff */
[----:B------:R-:W-:-:S03]  /*07f0*/  @P0 IMAD.WIDE R8, R12, 0x4, R6 ;  /* 0x000000040c080825 */ /* 0x000fc600078e0206 */
[----:B------:R-:W-:Y:S02]  /*0800*/  @P0 LEA.HI.X R11, R4, R11, R22, 0x2, P2 ;  /* 0x0000000b040b0211 */ /* 0x000fe400010f1416 */
[----:B------:R-:W4:Y:S01]  /*0810*/  @P0 LDG.E R4, desc[UR6][R6.64] ;  /* 0x0000000606040981 */ /* 0x000f22000c1e1900 */
[----:B---3--:R-:W-:-:S03]  /*0820*/  @!P1 IMAD.WIDE.U32 R14, R21, 0x4, R14 ;  /* 0x00000004150e9825 */ /* 0x008fc600078e000e */
[----:B------:R-:W2:Y:S04]  /*0830*/  @P0 LDG.E R11, desc[UR6][R10.64+0x4] ;  /* 0x000004060a0b0981 */ /* 0x000ea8000c1e1900 */
[----:B------:R-:W2:Y:S01]  /*0840*/  @P0 LDG.E R8, desc[UR6][R8.64] ;  /* 0x0000000608080981 */ /* 0x000ea2000c1e1900 */
[----:B0-----:R-:W-:-:S03]  /*0850*/  @!P1 IMAD.WIDE R16, R23, 0x4, R16 ;  /* 0x0000000417109825 */ /* 0x001fc600078e0210 */
[----:B------:R-:W3:Y:S04]  /*0860*/  @!P1 LDG.E R15, desc[UR6][R14.64] ;  /* 0x000000060e0f9981 */ /* 0x000ee8000c1e1900 */
[----:B------:R-:W3:Y:S01]  /*0870*/  @!P1 LDG.E R16, desc[UR6][R16.64] ;  /* 0x0000000610109981 */ /* 0x000ee2000c1e1900 */
[----:B----4-:R-:W-:-:S04]  /*0880*/  @P0 FFMA R4, R19, R4, R20 ;  /* 0x0000000413040223 */ /* 0x010fc80000000014 */
[----:B--2---:R-:W-:-:S04]  /*0890*/  @P0 FFMA R20, R11, R8, R4 ;  /* 0x000000080b140223 */ /* 0x004fc80000000004 */
[----:B---3--:R-:W-:-:S07]  /*08a0*/  @!P1 FFMA R20, R15, R16, R20 ;  /* 0x000000100f149223 */ /* 0x008fce0000000014 */
.L_x_2:
[----:B------:R-:W0:Y:S01]  /*08b0*/  LDC.64 R6, c[0x0][0x3a0] ;  /* 0x0000e800ff067b82 */ /* 0x000e220000000a00 */
[----:B------:R-:W-:-:S04]  /*08c0*/  IMAD R9, R3, R12, R5 ;  /* 0x0000000c03097224 */ /* 0x000fc800078e0205 */
[----:B0-----:R-:W-:-:S05]  /*08d0*/  IMAD.WIDE R6, R9, 0x4, R6 ;  /* 0x0000000409067825 */ /* 0x001fca00078e0206 */
[----:B------:R0:W-:Y:S02]  /*08e0*/  STG.E desc[UR6][R6.64], R20 ;  /* 0x0000001406007986 */ /* 0x0001e4000c101906 */
.L_x_1:
[----:B------:R-:W-:Y:S05]  /*08f0*/  BSYNC.RECONVERGENT B0 ;  /* 0x0000000000007941 */ /* 0x000fea0003800200 */
.L_x_0:
[----:B0-----:R-:W0:Y:S01]  /*0900*/  LDC R7, c[0x0][0x374] ;  /* 0x0000dd00ff077b82 */ /* 0x001e220000000800 */
[----:B------:R-:W-:Y:S01]  /*0910*/  UIADD3 UR4, UPT, UPT, UR4, 0x1, URZ ;  /* 0x0000000104047890 */ /* 0x000fe2000fffe0ff */
[----:B0-----:R-:W-:-:S05]  /*0920*/  IMAD R4, R0, R7, RZ ;  /* 0x0000000700047224 */ /* 0x001fca00078e02ff */
[----:B------:R-:W-:-:S04]  /*0930*/  ISETP.GE.AND P0, PT, R4, R13, PT ;  /* 0x0000000d0400720c */ /* 0x000fc80003f06270 */
[----:B------:R-:W-:-:S13]  /*0940*/  ISETP.EQ.AND P0, PT, R7, UR4, !P0 ;  /* 0x0000000407007c0c */ /* 0x000fda000c702270 */
[----:B------:R-:W-:Y:S05]  /*0950*/  @!P0 BRA `(.L_x_6) ;  /* 0x0000000800188947 */ /* 0x000fea0003800000 */
[----:B------:R-:W-:Y:S01]  /*0960*/  IADD3 R4, PT, PT, R3, R0, RZ ;  /* 0x0000000003047210 */ /* 0x000fe20007ffe0ff */
[----:B------:R-:W-:Y:S03]  /*0970*/  BSSY.RECONVERGENT B0, `(.L_x_6) ;  /* 0x0000084000007945 */ /* 0x000fe60003800200 */
[----:B------:R-:W-:-:S04]  /*0980*/  ISETP.GE.U32.AND P1, PT, R4, R13, PT ;  /* 0x0000000d0400720c */ /* 0x000fc80003f26070 */
[----:B------:R-:W-:-:S13]  /*0990*/  ISETP.GE.OR P1, PT, R5, R12, P1 ;  /* 0x0000000c0500720c */ /* 0x000fda0000f26670 */
[----:B------:R-:W-:Y:S05]  /*09a0*/  @P1 BRA `(.L_x_7) ;  /* 0x0000000800001947 */ /* 0x000fea0003800000 */
        /* <DEDUP_REMOVED lines=12> */
[----:B------:R-:W-:Y:S01]  /*0a70*/  LOP3.LUT R11, R7, 0x7ffffff8, RZ, 0xc0, !PT ;  /* 0x7ffffff8070b7812 */ /* 0x000fe200078ec0ff */
[----:B------:R-:W-:Y:S01]  /*0a80*/  IMAD.MOV.U32 R9, RZ, RZ, R5 ;  /* 0x000000ffff097224 */ /* 0x000fe200078e0005 */
[----:B------:R-:W-:Y:S02]  /*0a90*/  MOV R20, RZ ;  /* 0x000000ff00147202 */ /* 0x000fe40000000f00 */
[----:B------:R-:W-:Y:S01]  /*0aa0*/  IADD3 R10, PT, PT, -R11, RZ, RZ ;  /* 0x000000ff0b0a7210 */ /* 0x000fe20007ffe1ff */
[----:B0-----:R-:W-:-:S03]  /*0ab0*/  IMAD.WIDE.U32 R14, R8, 0x4, R14 ;  /* 0x00000004080e7825 */ /* 0x001fc600078e000e */
[----:B------:R-:W-:-:S04]  /*0ac0*/  IADD3 R18, P2, PT, R14, 0x10, RZ ;  /* 0x000000100e127810 */ /* 0x000fc80007f5e0ff */
[----:B------:R-:W-:-:S09]  /*0ad0*/  IADD3.X R19, PT, PT, RZ, R15, RZ, P2, !PT ;  /* 0x0000000fff137210 */ /* 0x000fd200017fe4ff */
.L_x_10:
[----:B------:R-:W0:Y:S01]  /*0ae0*/  LDC.64 R16, c[0x0][0x398] ;  /* 0x0000e600ff107b82 */ /* 0x000e220000000a00 */
[----:B------:R-:W-:Y:S02]  /*0af0*/  MOV R14, R18 ;  /* 0x00000012000e7202 */ /* 0x000fe40000000f00 */
[----:B------:R-:W-:-:S05]  /*0b00*/  MOV R15, R19 ;  /* 0x00000013000f7202 */ /* 0x000fca0000000f00 */
[----:B------:R-:W2:Y:S04]  /*0b10*/  LDG.E R21, desc[UR6][R14.64+-0x10] ;  /* 0xfffff0060e157981 */ /* 0x000ea8000c1e1900 */
[----:B------:R-:W3:Y:S04]  /*0b20*/  LDG.E R24, desc[UR6][R14.64+-0xc] ;  /* 0xfffff4060e187981 */ /* 0x000ee8000c1e1900 */
[----:B------:R-:W4:Y:S01]  /*0b30*/  LDG.E R26, desc[UR6][R14.64+-0x8] ;  /* 0xfffff8060e1a7981 */ /* 0x000f22000c1e1900 */
[----:B0-----:R-:W-:-:S05]  /*0b40*/  IMAD.WIDE R16, R9, 0x4, R16 ;  /* 0x0000000409107825 */ /* 0x001fca00078e0210 */
[----:B------:R-:W2:Y:S01]  /*0b50*/  LDG.E R28, desc[UR6][R16.64] ;  /* 0x00000006101c7981 */ /* 0x000ea2000c1e1900 */
[----:B------:R-:W-:-:S05]  /*0b60*/  IMAD.WIDE R22, R12, 0x4, R16 ;  /* 0x000000040c167825 */ /* 0x000fca00078e0210 */
[----:B------:R0:W3:Y:S02]  /*0b70*/  LDG.E R25, desc[UR6][R22.64] ;  /* 0x0000000616197981 */ /* 0x0000e4000c1e1900 */
[----:B0-----:R-:W-:-:S05]  /*0b80*/  IMAD.WIDE R22, R12, 0x4, R22 ;  /* 0x000000040c167825 */ /* 0x001fca00078e0216 */
[----:B------:R-:W4:Y:S01]  /*0b90*/  LDG.E R27, desc[UR6][R22.64] ;  /* 0x00000006161b7981 */ /* 0x000f22000c1e1900 */
[----:B------:R-:W-:-:S04]  /*0ba0*/  IMAD.WIDE R18, R12, 0x4, R22 ;  /* 0x000000040c127825 */ /* 0x000fc800078e0216 */
[C---:B------:R-:W-:Y:S02]  /*0bb0*/  IMAD.WIDE R16, R12.reuse, 0x4, R18 ;  /* 0x000000040c107825 */ /* 0x040fe400078e0212 */
[----:B------:R-:W5:Y:S04]  /*0bc0*/  LDG.E R18, desc[UR6][R18.64] ;  /* 0x0000000612127981 */ /* 0x000f68000c1e1900 */
[----:B------:R-:W5:Y:S01]  /*0bd0*/  LDG.E R19, desc[UR6][R14.64+0x4] ;  /* 0x000004060e137981 */ /* 0x000f62000c1e1900 */
[----:B--2---:R-:W-:Y:S01]  /*0be0*/  FFMA R29, R21, R28, R20 ;  /* 0x0000001c151d7223 */ /* 0x004fe20000000014 */
[----:B------:R-:W-:Y:S02]  /*0bf0*/  IMAD.WIDE R20, R12, 0x4, R16 ;  /* 0x000000040c147825 */ /* 0x000fe400078e0210 */
[----:B------:R-:W2:Y:S02]  /*0c00*/  LDG.E R16, desc[UR6][R16.64] ;  /* 0x0000000610107981 */ /* 0x000ea4000c1e1900 */
[----:B---3--:R-:W-:-:S02]  /*0c10*/  FFMA R28, R24, R25, R29 ;  /* 0x00000019181c7223 */ /* 0x008fc4000000001d */
[----:B------:R-:W5:Y:S01]  /*0c20*/  LDG.E R29, desc[UR6][R14.64+-0x4] ;  /* 0xfffffc060e1d7981 */ /* 0x000f62000c1e1900 */
[----:B------:R-:W-:-:S03]  /*0c30*/  IMAD.WIDE R24, R12, 0x4, R20 ;  /* 0x000000040c187825 */ /* 0x000fc600078e0214 */
[----:B------:R-:W3:Y:S04]  /*0c40*/  LDG.E R20, desc[UR6][R20.64] ;  /* 0x0000000614147981 */ /* 0x000ee8000c1e1900 */
[----:B------:R-:W3:Y:S01]  /*0c50*/  LDG.E R17, desc[UR6][R14.64+0xc] ;  /* 0x00000c060e117981 */ /* 0x000ee2000c1e1900 */
[----:B----4-:R-:W-:Y:S01]  /*0c60*/  FFMA R28, R26, R27, R28 ;  /* 0x0000001b1a1c7223 */ /* 0x010fe2000000001c */
[----:B------:R-:W-:Y:S02]  /*0c70*/  IMAD.WIDE R22, R12, 0x4, R24 ;  /* 0x000000040c167825 */ /* 0x000fe400078e0218 */
[----:B------:R-:W2:Y:S04]  /*0c80*/  LDG.E R27, desc[UR6][R14.64] ;  /* 0x000000060e1b7981 */ /* 0x000ea8000c1e1900 */
[----:B------:R-:W4:Y:S04]  /*0c90*/  LDG.E R26, desc[UR6][R24.64] ;  /* 0x00000006181a7981 */ /* 0x000f28000c1e1900 */
[----:B------:R-:W4:Y:S04]  /*0ca0*/  LDG.E R21, desc[UR6][R14.64+0x8] ;  /* 0x000008060e157981 */ /* 0x000f28000c1e1900 */
[----:B------:R-:W4:Y:S01]  /*0cb0*/  LDG.E R22, desc[UR6][R22.64] ;  /* 0x0000000616167981 */ /* 0x000f22000c1e1900 */
[----:B------:R-:W-:-:S04]  /*0cc0*/  IADD3 R10, PT, PT, R10, 0x8, RZ ;  /* 0x000000080a0a7810 */ /* 0x000fc80007ffe0ff */
[----:B------:R-:W-:Y:S02]  /*0cd0*/  ISETP.NE.AND P2, PT, R10, RZ, PT ;  /* 0x000000ff0a00720c */ /* 0x000fe40003f45270 */
[----:B------:R-:W-:Y:S01]  /*0ce0*/  LEA R9, R12, R9, 0x3 ;  /* 0x000000090c097211 */ /* 0x000fe200078e18ff */
[----:B-----5:R-:W-:-:S04]  /*0cf0*/  FFMA R18, R29, R18, R28 ;  /* 0x000000121d127223 */ /* 0x020fc8000000001c */
[----:B--2---:R-:W-:-:S04]  /*0d00*/  FFMA R16, R27, R16, R18 ;  /* 0x000000101b107223 */ /* 0x004fc80000000012 */
[----:B---3--:R-:W-:Y:S01]  /*0d10*/  FFMA R16, R19, R20, R16 ;  /* 0x0000001413107223 */ /* 0x008fe20000000010 */
[----:B------:R-:W-:-:S03]  /*0d20*/  IADD3 R18, P3, PT, R14, 0x20, RZ ;  /* 0x000000200e127810 */ /* 0x000fc60007f7e0ff */
[----:B----4-:R-:W-:Y:S01]  /*0d30*/  FFMA R16, R21, R26, R16 ;  /* 0x0000001a15107223 */ /* 0x010fe20000000010 */
[----:B------:R-:W-:-:S03]  /*0d40*/  IADD3.X R19, PT, PT, RZ, R15, RZ, P3, !PT ;  /* 0x0000000fff137210 */ /* 0x000fc60001ffe4ff */
[----:B------:R-:W-:Y:S01]  /*0d50*/  FFMA R20, R17, R22, R16 ;  /* 0x0000001611147223 */ /* 0x000fe20000000010 */
[----:B------:R-:W-:Y:S06]  /*0d60*/  @P2 BRA `(.L_x_10) ;  /* 0xfffffffc005c2947 */ /* 0x000fec000383ffff */
.L_x_9:
        /* <DEDUP_REMOVED lines=16> */
[----:B-1----:R-:W-:Y:S01]  /*0e70*/  LEA R14, P1, R6, UR8, 0x2 ;  /* 0x00000008060e7c11 */ /* 0x002fe2000f8210ff */
[----:B------:R-:W-:Y:S02]  /*0e80*/  IMAD.WIDE R24, R12, 0x4, R16 ;  /* 0x000000040c187825 */ /* 0x000fe400078e0210 */
[----:B------:R-:W3:Y:S01]  /*0e90*/  LDG.E R23, desc[UR6][R22.64] ;  /* 0x0000000616177981 */ /* 0x000ee2000c1e1900 */
[----:B------:R-:W-:-:S03]  /*0ea0*/  LEA.HI.X R15, R6, UR9, R15, 0x2, P1 ;  /* 0x00000009060f7c11 */ /* 0x000fc600088f140f */
[----:B------:R-:W2:Y:S01]  /*0eb0*/  LDG.E R16, desc[UR6][R16.64] ;  /* 0x0000000610107981 */ /* 0x000ea2000c1e1900 */
[----:B------:R-:W-:-:S03]  /*0ec0*/  IMAD.WIDE R26, R12, 0x4, R24 ;  /* 0x000000040c1a7825 */ /* 0x000fc600078e0218 */
[----:B------:R-:W2:Y:S04]  /*0ed0*/  LDG.E R21, desc[UR6][R14.64+0x4] ;  /* 0x000004060e157981 */ /* 0x000ea8000c1e1900 */
        /* <DEDUP_REMOVED lines=9> */
.L_x_11:
        /* <DEDUP_REMOVED lines=17> */
[----:B------:R-:W-:Y:S02]  /*1080*/  @!P3 IADD3 R21, PT, PT, R8, R11, RZ ;  /* 0x0000000b0815b210 */ /* 0x000fe40007ffe0ff */
[----:B--2---:R-:W-:Y:S01]  /*1090*/  @P1 LEA R14, P2, R9, R14, 0x2 ;  /* 0x0000000e090e1211 */ /* 0x004fe200078410ff */
[----:B------:R-:W-:-:S03]  /*10a0*/  @!P3 IMAD R11, R11, R12, R5 ;  /* 0x0000000c0b0bb224 */ /* 0x000fc600078e0205 */
[----:B------:R-:W-:Y:S01]  /*10b0*/  @P1 LEA.HI.X R15, R9, R15, R10, 0x2, P2 ;  /* 0x0000000f090f1211 */ /* 0x000fe200010f140a */
[----:B------:R-:W-:Y:S01]  /*10c0*/  @P1 IMAD.WIDE R8, R12, 0x4, R16 ;  /* 0x000000040c081825 */ /* 0x000fe200078e0210 */
[----:B------:R-:W4:Y:S03]  /*10d0*/  @P1 LDG.E R10, desc[UR6][R16.64] ;  /* 0x00000006100a1981 */ /* 0x000f26000c1e1900 */
[----:B---3--:R-:W-:Y:S01]  /*10e0*/  @!P3 IMAD.WIDE.U32 R6, R21, 0x4, R6 ;  /* 0x000000041506b825 */ /* 0x008fe200078e0006 */
        /* <DEDUP_REMOVED lines=8> */
.L_x_8:
[----:B------:R-:W0:Y:S01]  /*1170*/  LDC.64 R6, c[0x0][0x3a0] ;  /* 0x0000e800ff067b82 */ /* 0x000e220000000a00 */
[----:B------:R-:W-:-:S04]  /*1180*/  IMAD R9, R4, R12, R5 ;  /* 0x0000000c04097224 */ /* 0x000fc800078e0205 */
[----:B0-----:R-:W-:-:S05]  /*1190*/  IMAD.WIDE R6, R9, 0x4, R6 ;  /* 0x0000000409067825 */ /* 0x001fca00078e0206 */
[----:B------:R0:W-:Y:S02]  /*11a0*/  STG.E desc[UR6][R6.64], R20 ;  /* 0x0000001406007986 */ /* 0x0001e4000c101906 */
.L_x_7:
[----:B------:R-:W-:Y:S05]  /*11b0*/  BSYNC.RECONVERGENT B0 ;  /* 0x0000000000007941 */ /* 0x000fea0003800200 */
.L_x_6:
[----:B------:R-:W0:Y:S01]  /*11c0*/  LDC R9, c[0x0][0x370] ;  /* 0x0000dc00ff097b82 */ /* 0x000e220000000800 */
[----:B------:R-:W-:Y:S01]  /*11d0*/  UIADD3 UR4, UPT, UPT, UR5, 0x1, URZ ;  /* 0x0000000105047890 */ /* 0x000fe2000fffe0ff */
[----:B0-----:R-:W-:-:S05]  /*11e0*/  IMAD R7, R2, R9, RZ ;  /* 0x0000000902077224 */ /* 0x001fca00078e02ff */
[----:B------:R-:W-:-:S04]  /*11f0*/  ISETP.GE.AND P1, PT, R7, R12, PT ;  /* 0x0000000c0700720c */ /* 0x000fc80003f26270 */
[----:B------:R-:W-:-:S13]  /*1200*/  ISETP.NE.OR P1, PT, R9, UR4, P1 ;  /* 0x0000000409007c0c */ /* 0x000fda0008f25670 */
[----:B------:R-:W-:Y:S05]  /*1210*/  @P1 EXIT ;  /* 0x000000000000194d */ /* 0x000fea0003800000 */
[----:B------:R-:W-:Y:S01]  /*1220*/  IADD3 R21, PT, PT, R5, R2, RZ ;  /* 0x0000000205157210 */ /* 0x000fe20007ffe0ff */
[----:B------:R-:W-:Y:S03]  /*1230*/  BSSY.RECONVERGENT B0, `(.L_x_12) ;  /* 0x0000087000007945 */ /* 0x000fe60003800200 */
[----:B------:R-:W-:-:S04]  /*1240*/  ISETP.GE.AND P1, PT, R21, R12, PT ;  /* 0x0000000c1500720c */ /* 0x000fc80003f26270 */
        /* <DEDUP_REMOVED lines=15> */
[----:B------:R-:W-:Y:S01]  /*1340*/  IMAD.MOV.U32 R2, RZ, RZ, RZ ;  /* 0x000000ffff027224 */ /* 0x000fe200078e00ff */
[----:B------:R-:W-:Y:S02]  /*1350*/  MOV R23, R21 ;  /* 0x0000001500177202 */ /* 0x000fe40000000f00 */
[----:B------:R-:W-:Y:S01]  /*1360*/  IADD3 R26, PT, PT, -R25, RZ, RZ ;  /* 0x000000ff191a7210 */ /* 0x000fe20007ffe1ff */
[----:B0-----:R-:W-:-:S03]  /*1370*/  IMAD.WIDE.U32 R4, R24, 0x4, R4 ;  /* 0x0000000418047825 */ /* 0x001fc600078e0004 */
[----:B------:R-:W-:-:S04]  /*1380*/  IADD3 R8, P3, PT, R4, 0x10, RZ ;  /* 0x0000001004087810 */ /* 0x000fc80007f7e0ff */
[----:B------:R-:W-:-:S09]  /*1390*/  IADD3.X R9, PT, PT, RZ, R5, RZ, P3, !PT ;  /* 0x00000005ff097210 */ /* 0x000fd20001ffe4ff */
.L_x_16:
[----:B------:R-:W0:Y:S01]  /*13a0*/  LDC.64 R18, c[0x0][0x398] ;  /* 0x0000e600ff127b82 */ /* 0x000e220000000a00 */
[----:B------:R-:W-:Y:S02]  /*13b0*/  MOV R6, R8 ;  /* 0x0000000800067202 */ /* 0x000fe40000000f00 */
[----:B------:R-:W-:-:S05]  /*13c0*/  MOV R7, R9 ;  /* 0x0000000900077202 */ /* 0x000fca0000000f00 */
[----:B------:R-:W2:Y:S04]  /*13d0*/  LDG.E R5, desc[UR6][R6.64+-0x10] ;  /* 0xfffff00606057981 */ /* 0x000ea8000c1e1900 */
[----:B------:R-:W3:Y:S01]  /*13e0*/  LDG.E R27, desc[UR6][R6.64+-0xc] ;  /* 0xfffff406061b7981 */ /* 0x000ee2000c1e1900 */
[----:B0-----:R-:W-:-:S05]  /*13f0*/  IMAD.WIDE R18, R23, 0x4, R18 ;  /* 0x0000000417127825 */ /* 0x001fca00078e0212 */
[----:B------:R0:W2:Y:S02]  /*1400*/  LDG.E R4, desc[UR6][R18.64] ;  /* 0x0000000612047981 */ /* 0x0000a4000c1e1900 */
[----:B0-----:R-:W-:-:S05]  /*1410*/  IMAD.WIDE R18, R12, 0x4, R18 ;  /* 0x000000040c127825 */ /* 0x001fca00078e0212 */
[----:B------:R-:W3:Y:S01]  /*1420*/  LDG.E R28, desc[UR6][R18.64] ;  /* 0x00000006121c7981 */ /* 0x000ee2000c1e1900 */
[----:B------:R-:W-:-:S04]  /*1430*/  IMAD.WIDE R10, R12, 0x4, R18 ;  /* 0x000000040c0a7825 */ /* 0x000fc800078e0212 */
[C---:B------:R-:W-:Y:S02]  /*1440*/  IMAD.WIDE R14, R12.reuse, 0x4, R10 ;  /* 0x000000040c0e7825 */ /* 0x040fe400078e020a */
[----:B------:R-:W4:Y:S02]  /*1450*/  LDG.E R10, desc[UR6][R10.64] ;  /* 0x000000060a0a7981 */ /* 0x000f24000c1e1900 */
[C---:B------:R-:W-:Y:S02]  /*1460*/  IMAD.WIDE R8, R12.reuse, 0x4, R14 ;  /* 0x000000040c087825 */ /* 0x040fe400078e020e */
[----:B------:R2:W5:Y:S04]  /*1470*/  LDG.E R29, desc[UR6][R14.64] ;  /* 0x000000060e1d7981 */ /* 0x000568000c1e1900 */
[----:B------:R-:W5:Y:S01]  /*1480*/  LDG.E R19, desc[UR6][R6.64] ;  /* 0x0000000606137981 */ /* 0x000f62000c1e1900 */
[----:B------:R-:W-:-:S03]  /*1490*/  IMAD.WIDE R16, R12, 0x4, R8 ;  /* 0x000000040c107825 */ /* 0x000fc600078e0208 */
[----:B------:R4:W5:Y:S04]  /*14a0*/  LDG.E R8, desc[UR6][R8.64] ;  /* 0x0000000608087981 */ /* 0x000968000c1e1900 */
[----:B------:R-:W5:Y:S04]  /*14b0*/  LDG.E R18, desc[UR6][R6.64+0xc] ;  /* 0x00000c0606127981 */ /* 0x000f68000c1e1900 */
[----:B------:R-:W4:Y:S01]  /*14c0*/  LDG.E R9, desc[UR6][R6.64+-0x8] ;  /* 0xfffff80606097981 */ /* 0x000f22000c1e1900 */
[----:B--2---:R-:W-:-:S03]  /*14d0*/  FFMA R14, R5, R4, R2 ;  /* 0x00000004050e7223 */ /* 0x004fc60000000002 */
[----:B------:R-:W5:Y:S01]  /*14e0*/  LDG.E R2, desc[UR6][R6.64+-0x4] ;  /* 0xfffffc0606027981 */ /* 0x000f62000c1e1900 */
[----:B------:R-:W-:-:S03]  /*14f0*/  IMAD.WIDE R4, R12, 0x4, R16 ;  /* 0x000000040c047825 */ /* 0x000fc600078e0210 */
[----:B------:R-:W2:Y:S04]  /*1500*/  LDG.E R16, desc[UR6][R16.64] ;  /* 0x0000000610107981 */ /* 0x000ea8000c1e1900 */
[----:B------:R-:W2:Y:S01]  /*1510*/  LDG.E R11, desc[UR6][R4.64] ;  /* 0x00000006040b7981 */ /* 0x000ea2000c1e1900 */
[----:B---3--:R-:W-:-:S03]  /*1520*/  FFMA R28, R27, R28, R14 ;  /* 0x0000001c1b1c7223 */ /* 0x008fc6000000000e */
[----:B------:R-:W2:Y:S01]  /*1530*/  LDG.E R27, desc[UR6][R6.64+0x4] ;  /* 0x00000406061b7981 */ /* 0x000ea2000c1e1900 */
[----:B------:R-:W-:-:S03]  /*1540*/  IMAD.WIDE R14, R12, 0x4, R4 ;  /* 0x000000040c0e7825 */ /* 0x000fc600078e0204 */
[----:B------:R-:W3:Y:S04]  /*1550*/  LDG.E R4, desc[UR6][R6.64+0x8] ;  /* 0x0000080606047981 */ /* 0x000ee8000c1e1900 */
[----:B------:R-:W3:Y:S01]  /*1560*/  LDG.E R15, desc[UR6][R14.64] ;  /* 0x000000060e0f7981 */ /* 0x000ee2000c1e1900 */
[----:B------:R-:W-:-:S04]  /*1570*/  IADD3 R26, PT, PT, R26, 0x8, RZ ;  /* 0x000000081a1a7810 */ /* 0x000fc80007ffe0ff */
[----:B------:R-:W-:Y:S01]  /*1580*/  ISETP.NE.AND P3, PT, R26, RZ, PT ;  /* 0x000000ff1a00720c */ /* 0x000fe20003f65270 */
[----:B----4-:R-:W-:Y:S01]  /*1590*/  FFMA R9, R9, R10, R28 ;  /* 0x0000000a09097223 */ /* 0x010fe2000000001c */
[----:B------:R-:W-:-:S03]  /*15a0*/  LEA R23, R12, R23, 0x3 ;  /* 0x000000170c177211 */ /* 0x000fc600078e18ff */
[----:B-----5:R-:W-:-:S04]  /*15b0*/  FFMA R2, R2, R29, R9 ;  /* 0x0000001d02027223 */ /* 0x020fc80000000009 */
[----:B------:R-:W-:Y:S01]  /*15c0*/  FFMA R2, R19, R8, R2 ;  /* 0x0000000813027223 */ /* 0x000fe20000000002 */
[----:B------:R-:W-:-:S03]  /*15d0*/  IADD3 R8, P4, PT, R6, 0x20, RZ ;  /* 0x0000002006087810 */ /* 0x000fc60007f9e0ff */
[----:B--2---:R-:W-:-:S04]  /*15e0*/  FFMA R27, R27, R16, R2 ;  /* 0x000000101b1b7223 */ /* 0x004fc80000000002 */
[----:B---3--:R-:W-:Y:S01]  /*15f0*/  FFMA R11, R4, R11, R27 ;  /* 0x0000000b040b7223 */ /* 0x008fe2000000001b */
[----:B------:R-:W-:-:S03]  /*1600*/  IADD3.X R9, PT, PT, RZ, R7, RZ, P4, !PT ;  /* 0x00000007ff097210 */ /* 0x000fc600027fe4ff */
[----:B------:R-:W-:Y:S01]  /*1610*/  FFMA R2, R18, R15, R11 ;  /* 0x0000000f12027223 */ /* 0x000fe2000000000b */
[----:B------:R-:W-:Y:S06]  /*1620*/  @P3 BRA `(.L_x_16) ;  /* 0xfffffffc005c3947 */ /* 0x000fec000383ffff */
.L_x_15:
        /* <DEDUP_REMOVED lines=32> */
.L_x_17:
        /* <DEDUP_REMOVED lines=32> */
.L_x_14:
[----:B------:R-:W0:Y:S01]  /*1a30*/  LDC.64 R4, c[0x0][0x3a0] ;  /* 0x0000e800ff047b82 */ /* 0x000e220000000a00 */
[----:B------:R-:W-:-:S04]  /*1a40*/  IMAD R7, R3, R12, R21 ;  /* 0x0000000c03077224 */ /* 0x000fc800078e0215 */
[----:B0-----:R-:W-:-:S05]  /*1a50*/  IMAD.WIDE R4, R7, 0x4, R4 ;  /* 0x0000000407047825 */ /* 0x001fca00078e0204 */
[----:B------:R0:W-:Y:S01]  /*1a60*/  STG.E desc[UR6][R4.64], R2 ;  /* 0x0000000204007986 */ /* 0x0001e2000c101906 */
[----:B------:R-:W-:Y:S05]  /*1a70*/  @P0 BRA `(.L_x_18) ;  /* 0x0000000000080947 */ /* 0x000fea0003800000 */
[----:B------:R-:W-:Y:S05]  /*1a80*/  EXIT ;  /* 0x000000000000794d */ /* 0x000fea0003800000 */
.L_x_13:
[----:B------:R-:W-:Y:S05]  /*1a90*/  @!P0 EXIT ;  /* 0x000000000000894d */ /* 0x000fea0003800000 */
.L_x_18:
[----:B------:R-:W-:Y:S05]  /*1aa0*/  BSYNC.RECONVERGENT B0 ;  /* 0x0000000000007941 */ /* 0x000fea0003800200 */
.L_x_12:
[----:B------:R-:W-:-:S04]  /*1ab0*/  IADD3 R0, PT, PT, R3, R0, RZ ;  /* 0x0000000003007210 */ /* 0x000fc80007ffe0ff */
[----:B------:R-:W-:-:S13]  /*1ac0*/  ISETP.GE.U32.OR P1, PT, R0, R13, P1 ;  /* 0x0000000d0000720c */ /* 0x000fda0000f26470 */
[----:B------:R-:W-:Y:S05]  /*1ad0*/  @P1 EXIT ;  /* 0x000000000000194d */ /* 0x000fea0003800000 */
[----:B------:R-:W1:Y:S01]  /*1ae0*/  LDC R13, c[0x0][0x388] ;  /* 0x0000e200ff0d7b82 */ /* 0x000e620000000800 */
[----:B------:R-:W-:Y:S01]  /*1af0*/  HFMA2 R24, -RZ, RZ, 0, 0 ;  /* 0x00000000ff187431 */ /* 0x000fe200000001ff */
[----:B-1----:R-:W-:-:S13]  /*1b00*/  ISETP.GE.AND P0, PT, R13, 0x1, PT ;  /* 0x000000010d00780c */ /* 0x002fda0003f06270 */
[----:B------:R-:W-:Y:S05]  /*1b10*/  @!P0 BRA `(.L_x_19) ;  /* 0x0000000400e88947 */ /* 0x000fea0003800000 */
[C---:B------:R-:W-:Y:S01]  /*1b20*/  ISETP.GE.U32.AND P0, PT, R13.reuse, 0x8, PT ;  /* 0x000000080d00780c */ /* 0x040fe20003f06070 */
[----:B------:R-:W-:Y:S01]  /*1b30*/  IMAD R18, R0, R13, RZ ;  /* 0x0000000d00127224 */ /* 0x000fe200078e02ff */
[----:B------:R-:W-:Y:S01]  /*1b40*/  LOP3.LUT R27, R13, 0x7, RZ, 0xc0, !PT ;  /* 0x000000070d1b7812 */ /* 0x000fe200078ec0ff */
[----:B------:R-:W-:Y:S01]  /*1b50*/  IMAD.MOV.U32 R24, RZ, RZ, RZ ;  /* 0x000000ffff187224 */ /* 0x000fe200078e00ff */
[----:B------:R-:W-:Y:S02]  /*1b60*/  MOV R23, RZ ;  /* 0x000000ff00177202 */ /* 0x000fe40000000f00 */
[----:B------:R-:W-:-:S07]  /*1b70*/  ISETP.NE.AND P2, PT, R27, RZ, PT ;  /* 0x000000ff1b00720c */ /* 0x000fce0003f45270 */
[----:B------:R-:W-:Y:S06]  /*1b80*/  @!P0 BRA `(.L_x_20) ;  /* 0x0000000000cc8947 */ /* 0x000fec0003800000 */
[----:B0-----:R-:W0:Y:S01]  /*1b90*/  LDC.64 R2, c[0x0][0x390] ;  /* 0x0000e400ff027b82 */ /* 0x001e220000000a00 */
[----:B------:R-:W-:Y:S01]  /*1ba0*/  LOP3.LUT R23, R13, 0x7ffffff8, RZ, 0xc0, !PT ;  /* 0x7ffffff80d177812 */ /* 0x000fe200078ec0ff */
[----:B------:R-:W-:Y:S01]  /*1bb0*/  BSSY.RECONVERGENT B0, `(.L_x_20) ;  /* 0x0000030000007945 */ /* 0x000fe20003800200 */
[----:B------:R-:W-:Y:S02]  /*1bc0*/  MOV R24, RZ ;  /* 0x000000ff00187202 */ /* 0x000fe40000000f00 */
[----:B------:R-:W-:Y:S02]  /*1bd0*/  MOV R19, R21 ;  /* 0x0000001500137202 */ /* 0x000fe40000000f00 */
[----:B------:R-:W-:Y:S01]  /*1be0*/  IADD3 R20, PT, PT, -R23, RZ, RZ ;  /* 0x000000ff17147210 */ /* 0x000fe20007ffe1ff */
[----:B0-----:R-:W-:-:S03]  /*1bf0*/  IMAD.WIDE.U32 R2, R18, 0x4, R2 ;  /* 0x0000000412027825 */ /* 0x001fc600078e0002 */
[----:B------:R-:W-:-:S04]  /*1c00*/  IADD3 R4, P0, PT, R2, 0x10, RZ ;  /* 0x0000001002047810 */ /* 0x000fc80007f1e0ff */
[----:B------:R-:W-:-:S09]  /*1c10*/  IADD3.X R5, PT, PT, RZ, R3, RZ, P0, !PT ;  /* 0x00000003ff057210 */ /* 0x000fd200007fe4ff */
.L_x_21:
[----:B------:R-:W0:Y:S01]  /*1c20*/  LDC.64 R16, c[0x0][0x398] ;  /* 0x0000e600ff107b82 */ /* 0x000e220000000a00 */
[----:B------:R-:W-:Y:S02]  /*1c30*/  MOV R2, R4 ;  /* 0x0000000400027202 */ /* 0x000fe40000000f00 */
[----:B------:R-:W-:-:S05]  /*1c40*/  MOV R3, R5 ;  /* 0x0000000500037202 */ /* 0x000fca0000000f00 */
[----:B------:R-:W2:Y:S04]  /*1c50*/  LDG.E R25, desc[UR6][R2.64+-0x10] ;  /* 0xfffff00602197981 */ /* 0x000ea8000c1e1900 */
[----:B------:R-:W3:Y:S04]  /*1c60*/  LDG.E R22, desc[UR6][R2.64+-0xc] ;  /* 0xfffff40602167981 */ /* 0x000ee8000c1e1900 */
[----:B------:R-:W4:Y:S04]  /*1c70*/  LDG.E R29, desc[UR6][R2.64+-0x8] ;  /* 0xfffff806021d7981 */ /* 0x000f28000c1e1900 */
[----:B------:R-:W5:Y:S01]  /*1c80*/  LDG.E R28, desc[UR6][R2.64+-0x4] ;  /* 0xfffffc06021c7981 */ /* 0x000f62000c1e1900 */
[----:B0-----:R-:W-:-:S05]  /*1c90*/  IMAD.WIDE R16, R19, 0x4, R16 ;  /* 0x0000000413107825 */ /* 0x001fca00078e0210 */
[----:B------:R0:W2:Y:S01]  /*1ca0*/  LDG.E R26, desc[UR6][R16.64] ;  /* 0x00000006101a7981 */ /* 0x0000a2000c1e1900 */
[----:B------:R-:W-:-:S04]  /*1cb0*/  IMAD.WIDE R14, R12, 0x4, R16 ;  /* 0x000000040c0e7825 */ /* 0x000fc800078e0210 */
[C---:B------:R-:W-:Y:S02]  /*1cc0*/  IMAD.WIDE R4, R12.reuse, 0x4, R14 ;  /* 0x000000040c047825 */ /* 0x040fe400078e020e */
[----:B------:R-:W3:Y:S02]  /*1cd0*/  LDG.E R15, desc[UR6][R14.64] ;  /* 0x000000060e0f7981 */ /* 0x000ee4000c1e1900 */
[C---:B------:R-:W-:Y:S02]  /*1ce0*/  IMAD.WIDE R8, R12.reuse, 0x4, R4 ;  /* 0x000000040c087825 */ /* 0x040fe400078e0204 */
[----:B------:R-:W4:Y:S02]  /*1cf0*/  LDG.E R4, desc[UR6][R4.64] ;  /* 0x0000000604047981 */ /* 0x000f24000c1e1900 */
[C---:B------:R-:W-:Y:S02]  /*1d00*/  IMAD.WIDE R6, R12.reuse, 0x4, R8 ;  /* 0x000000040c067825 */ /* 0x040fe400078e0208 */
[----:B------:R-:W5:Y:S02]  /*1d10*/  LDG.E R8, desc[UR6][R8.64] ;  /* 0x0000000608087981 */ /* 0x000f64000c1e1900 */
[----:B------:R-:W-:-:S02]  /*1d20*/  IMAD.WIDE R10, R12, 0x4, R6 ;  /* 0x000000040c0a7825 */ /* 0x000fc400078e0206 */
[----:B------:R-:W5:Y:S04]  /*1d30*/  LDG.E R5, desc[UR6][R2.64] ;  /* 0x0000000602057981 */ /* 0x000f68000c1e1900 */
[----:B------:R-:W5:Y:S01]  /*1d40*/  LDG.E R6, desc[UR6][R6.64] ;  /* 0x0000000606067981 */ /* 0x000f62000c1e1900 */
[----:B0-----:R-:W-:-:S03]  /*1d50*/  IMAD.WIDE R16, R12, 0x4, R10 ;  /* 0x000000040c107825 */ /* 0x001fc600078e020a */
[----:B------:R-:W5:Y:S04]  /*1d60*/  LDG.E R10, desc[UR6][R10.64] ;  /* 0x000000060a0a7981 */ /* 0x000f68000c1e1900 */
[----:B------:R-:W5:Y:S04]  /*1d70*/  LDG.E R14, desc[UR6][R16.64] ;  /* 0x00000006100e7981 */ /* 0x000f68000c1e1900 */
[----:B------:R-:W5:Y:S04]  /*1d80*/  LDG.E R7, desc[UR6][R2.64+0x4] ;  /* 0x0000040602077981 */ /* 0x000f68000c1e1900 */
[----:B------:R-:W5:Y:S04]  /*1d90*/  LDG.E R11, desc[UR6][R2.64+0x8] ;  /* 0x00000806020b7981 */ /* 0x000f68000c1e1900 */
[----:B------:R-:W5:Y:S01]  /*1da0*/  LDG.E R9, desc[UR6][R2.64+0xc] ;  /* 0x00000c0602097981 */ /* 0x000f62000c1e1900 */
[----:B--2---:R-:W-:Y:S01]  /*1db0*/  FFMA R26, R25, R26, R24 ;  /* 0x0000001a191a7223 */ /* 0x004fe20000000018 */
[----:B------:R-:W-:-:S06]  /*1dc0*/  IMAD.WIDE R24, R12, 0x4, R16 ;  /* 0x000000040c187825 */ /* 0x000fcc00078e0210 */
[----:B------:R-:W2:Y:S01]  /*1dd0*/  LDG.E R24, desc[UR6][R24.64] ;  /* 0x0000000618187981 */ /* 0x000ea2000c1e1900 */
[----:B---3--:R-:W-:Y:S01]  /*1de0*/  FFMA R22, R22, R15, R26 ;  /* 0x0000000f16167223 */ /* 0x008fe2000000001a */
[----:B------:R-:W-:-:S03]  /*1df0*/  IADD3 R20, PT, PT, R20, 0x8, RZ ;  /* 0x0000000814147810 */ /* 0x000fc60007ffe0ff */
[----:B----4-:R-:W-:Y:S01]  /*1e00*/  FFMA R29, R29, R4, R22 ;  /* 0x000000041d1d7223 */ /* 0x010fe20000000016 */
[----:B------:R-:W-:-:S03]  /*1e10*/  ISETP.NE.AND P0, PT, R20, RZ, PT ;  /* 0x000000ff1400720c */ /* 0x000fc60003f05270 */
[----:B-----5:R-:W-:Y:S01]  /*1e20*/  FFMA R8, R28, R8, R29 ;  /* 0x000000081c087223 */ /* 0x020fe2000000001d */
[----:B------:R-:W-:-:S03]  /*1e30*/  IADD3 R4, P1, PT, R2, 0x20, RZ ;  /* 0x0000002002047810 */ /* 0x000fc60007f3e0ff */
[----:B------:R-:W-:Y:S01]  /*1e40*/  FFMA R6, R5, R6, R8 ;  /* 0x0000000605067223 */ /* 0x000fe20000000008 */
[----:B------:R-:W-:Y:S02]  /*1e50*/  IADD3.X R5, PT, PT, RZ, R3, RZ, P1, !PT ;  /* 0x00000003ff057210 */ /* 0x000fe40000ffe4ff */
[----:B------:R-:W-:Y:S01]  /*1e60*/  LEA R19, R12, R19, 0x3 ;  /* 0x000000130c137211 */ /* 0x000fe200078e18ff */
[----:B------:R-:W-:-:S04]  /*1e70*/  FFMA R6, R7, R10, R6 ;  /* 0x0000000a07067223 */ /* 0x000fc80000000006 */
[----:B------:R-:W-:-:S04]  /*1e80*/  FFMA R6, R11, R14, R6 ;  /* 0x0000000e0b067223 */ /* 0x000fc80000000006 */
[----:B--2---:R-:W-:Y:S01]  /*1e90*/  FFMA R24, R9, R24, R6 ;  /* 0x0000001809187223 */ /* 0x004fe20000000006 */
[----:B------:R-:W-:Y:S06]  /*1ea0*/  @P0 BRA `(.L_x_21) ;  /* 0xfffffffc005c0947 */ /* 0x000fec000383ffff */
[----:B------:R-:W-:Y:S05]  /*1eb0*/  BSYNC.RECONVERGENT B0 ;  /* 0x0000000000007941 */ /* 0x000fea0003800200 */
.L_x_20:
[----:B------:R-:W-:Y:S05]  /*1ec0*/  @!P2 BRA `(.L_x_19) ;  /* 0x0000000000fca947 */ /* 0x000fea0003800000 */
[----:B------:R-:W-:Y:S02]  /*1ed0*/  ISETP.GE.U32.AND P0, PT, R27, 0x4, PT ;  /* 0x000000041b00780c */ /* 0x000fe40003f06070 */
[----:B------:R-:W-:-:S04]  /*1ee0*/  LOP3.LUT R16, R13, 0x3, RZ, 0xc0, !PT ;  /* 0x000000030d107812 */ /* 0x000fc800078ec0ff */
[----:B------:R-:W-:-:S07]  /*1ef0*/  ISETP.NE.AND P1, PT, R16, RZ, PT ;  /* 0x000000ff1000720c */ /* 0x000fce0003f25270 */
[----:B------:R-:W-:Y:S06]  /*1f00*/  @!P0 BRA `(.L_x_22) ;  /* 0x00000000006c8947 */ /* 0x000fec0003800000 */
[----:B0-----:R-:W0:Y:S01]  /*1f10*/  LDC.64 R4, c[0x0][0x398] ;  /* 0x0000e600ff047b82 */ /* 0x001e220000000a00 */
        /* <DEDUP_REMOVED lines=26> */
.L_x_22:
[----:B------:R-:W-:Y:S05]  /*20c0*/  @!P1 BRA `(.L_x_19) ;  /* 0x00000000007c9947 */ /* 0x000fea0003800000 */
[----:B------:R-:W-:Y:S01]  /*20d0*/  ISETP.NE.AND P0, PT, R16, 0x1, PT ;  /* 0x000000011000780c */ /* 0x000fe20003f05270 */
[----:B------:R-:W1:Y:S01]  /*20e0*/  LDC.64 R10, c[0x0][0x390] ;  /* 0x0000e400ff0a7b82 */ /* 0x000e620000000a00 */
[----:B------:R-:W-:-:S04]  /*20f0*/  LOP3.LUT R14, R13, 0x1, RZ, 0xc0, !PT ;  /* 0x000000010d0e7812 */ /* 0x000fc800078ec0ff */
[----:B------:R-:W-:-:S03]  /*2100*/  ISETP.NE.U32.AND P2, PT, R14, 0x1, PT ;  /* 0x000000010e00780c */ /* 0x000fc60003f45070 */
[----:B------:R-:W2:Y:S04]  /*2110*/  LDC.64 R8, c[0x0][0x398] ;  /* 0x0000e600ff087b82 */ /* 0x000ea80000000a00 */
[CC--:B------:R-:W-:Y:S02]  /*2120*/  @P0 IADD3 R13, PT, PT, R18.reuse, R23.reuse, RZ ;  /* 0x00000017120d0210 */ /* 0x0c0fe40007ffe0ff */
[----:B------:R-:W-:Y:S02]  /*2130*/  @P0 IADD3 R14, P1, PT, R18, R23, RZ ;  /* 0x00000017120e0210 */ /* 0x000fe40007f3e0ff */
[----:B0-----:R-:W0:Y:S02]  /*2140*/  @P0 LDC.64 R2, c[0x0][0x390] ;  /* 0x0000e400ff020b82 */ /* 0x001e240000000a00 */
[----:B------:R-:W-:-:S06]  /*2150*/  @P0 IADD3.X R15, PT, PT, RZ, RZ, RZ, P1, !PT ;  /* 0x000000ffff0f0210 */ /* 0x000fcc0000ffe4ff */
[----:B------:R-:W3:Y:S01]  /*2160*/  LDC.64 R4, c[0x0][0x390] ;  /* 0x0000e400ff047b82 */ /* 0x000ee20000000a00 */
[----:B-1----:R-:W-:-:S04]  /*2170*/  @P0 IMAD.WIDE.U32 R10, R13, 0x4, R10 ;  /* 0x000000040d0a0825 */ /* 0x002fc800078e000a */
[C---:B------:R-:W-:Y:S01]  /*2180*/  @P0 IMAD R13, R23.reuse, R12, R21 ;  /* 0x0000000c170d0224 */ /* 0x040fe200078e0215 */
[----:B------:R-:W-:Y:S01]  /*2190*/  @P0 IADD3 R23, PT, PT, R23, 0x2, RZ ;  /* 0x0000000217170810 */ /* 0x000fe20007ffe0ff */
[----:B------:R-:W4:Y:S01]  /*21a0*/  @P0 LDG.E R11, desc[UR6][R10.64] ;  /* 0x000000060a0b0981 */ /* 0x000f22000c1e1900 */
[----:B------:R-:W1:Y:S01]  /*21b0*/  LDC.64 R6, c[0x0][0x398] ;  /* 0x0000e600ff067b82 */ /* 0x000e620000000a00 */
[----:B--2---:R-:W-:Y:S01]  /*21c0*/  @P0 IMAD.WIDE R8, R13, 0x4, R8 ;  /* 0x000000040d080825 */ /* 0x004fe200078e0208 */
[----:B------:R-:W-:Y:S02]  /*21d0*/  @!P2 IADD3 R13, PT, PT, R18, R23, RZ ;  /* 0x00000017120da210 */ /* 0x000fe40007ffe0ff */
[C---:B0-----:R-:W-:Y:S01]  /*21e0*/  @P0 LEA R2, P1, R14.reuse, R2, 0x2 ;  /* 0x000000020e020211 */ /* 0x041fe200078210ff */
[----:B------:R-:W-:Y:S01]  /*21f0*/  @!P2 IMAD R23, R23, R12, R21 ;  /* 0x0000000c1717a224 */ /* 0x000fe200078e0215 */
[----:B------:R-:W4:Y:S02]  /*2200*/  @P0 LDG.E R16, desc[UR6][R8.64] ;  /* 0x0000000608100981 */ /* 0x000f24000c1e1900 */
[----:B------:R-:W-:Y:S01]  /*2210*/  @P0 LEA.HI.X R3, R14, R3, R15, 0x2, P1 ;  /* 0x000000030e030211 */ /* 0x000fe200008f140f */
[----:B------:R-:W-:-:S04]  /*2220*/  @P0 IMAD.WIDE R14, R12, 0x4, R8 ;  /* 0x000000040c0e0825 */ /* 0x000fc800078e0208 */
[----:B---3--:R-:W-:Y:S01]  /*2230*/  @!P2 IMAD.WIDE.U32 R4, R13, 0x4, R4 ;  /* 0x000000040d04a825 */ /* 0x008fe200078e0004 */
[----:B------:R-:W2:Y:S04]  /*2240*/  @P0 LDG.E R2, desc[UR6][R2.64+0x4] ;  /* 0x0000040602020981 */ /* 0x000ea8000c1e1900 */
[----:B------:R-:W2:Y:S01]  /*2250*/  @P0 LDG.E R14, desc[UR6][R14.64] ;  /* 0x000000060e0e0981 */ /* 0x000ea2000c1e1900 */
[----:B-1----:R-:W-:-:S03]  /*2260*/  @!P2 IMAD.WIDE R6, R23, 0x4, R6 ;  /* 0x000000041706a825 */ /* 0x002fc600078e0206 */
[----:B------:R-:W3:Y:S04]  /*2270*/  @!P2 LDG.E R5, desc[UR6][R4.64] ;  /* 0x000000060405a981 */ /* 0x000ee8000c1e1900 */
[----:B------:R-:W3:Y:S01]  /*2280*/  @!P2 LDG.E R6, desc[UR6][R6.64] ;  /* 0x000000060606a981 */ /* 0x000ee2000c1e1900 */
[----:B----4-:R-:W-:-:S04]  /*2290*/  @P0 FFMA R11, R11, R16, R24 ;  /* 0x000000100b0b0223 */ /* 0x010fc80000000018 */
[----:B--2---:R-:W-:-:S04]  /*22a0*/  @P0 FFMA R24, R2, R14, R11 ;  /* 0x0000000e02180223 */ /* 0x004fc8000000000b */
[----:B---3--:R-:W-:-:S07]  /*22b0*/  @!P2 FFMA R24, R5, R6, R24 ;  /* 0x000000060518a223 */ /* 0x008fce0000000018 */
.L_x_19:
[----:B0-----:R-:W0:Y:S01]  /*22c0*/  LDC.64 R2, c[0x0][0x3a0] ;  /* 0x0000e800ff027b82 */ /* 0x001e220000000a00 */
[----:B------:R-:W-:-:S04]  /*22d0*/  IMAD R21, R0, R12, R21 ;  /* 0x0000000c00157224 */ /* 0x000fc800078e0215 */
[----:B0-----:R-:W-:-:S05]  /*22e0*/  IMAD.WIDE R2, R21, 0x4, R2 ;  /* 0x0000000415027825 */ /* 0x001fca00078e0202 */
[----:B------:R-:W-:Y:S01]  /*22f0*/  STG.E desc[UR6][R2.64], R24 ;  /* 0x0000001802007986 */ /* 0x000fe2000c101906 */
[----:B------:R-:W-:Y:S05]  /*2300*/  EXIT ;  /* 0x000000000000794d */ /* 0x000fea0003800000 */
.L_x_23:
[----:B------:R-:W-:-:S00]  /*2310*/  BRA `(.L_x_23) ;  /* 0xfffffffc00fc7947 */ /* 0x000fc0000383ffff */
[----:B------:R-:W-:-:S00]  /*2320*/  NOP ;  /* 0x0000000000007918 */ /* 0x000fc00000000000 */
        /* <DEDUP_REMOVED lines=13> */
.L_x_24:


//--------------------- .nv.shared.reserved.0     --------------------------
	.section	.nv.shared.reserved.0,"aw",@nobits
	.weak		__nv_reservedSMEM_offset_0_alias
	.size		__nv_reservedSMEM_offset_0_alias, 0, 64
	.other		__nv_reservedSMEM_offset_0_alias,@"STO_CUDA_RESERVED_SHARED STV_DEFAULT"
__nv_reservedSMEM_offset_0_alias:
	.zero		0
	.zero		64


//--------------------- .nv.constant0._Z14multiplyKerneliiiPfS_S_ --------------------------
	.section	.nv.constant0._Z14multiplyKerneliiiPfS_S_,"a",@progbits
	.sectionflags	@""
	.align	4
.nv.constant0._Z14multiplyKerneliiiPfS_S_:
	.zero		936


//--------------------- SYMBOLS --------------------------

	.type		.nv.reservedSmem.offset0,@object
	.size		.nv.reservedSmem.offset0,0x4
